	.target	sm_90a

	.elftype	@"ET_EXEC"


//--------------------- .note.nv.tkinfo           --------------------------
	.section	.note.nv.tkinfo,"",@"SHT_NOTE"
	.sectionflags	@"SHF_NOTE_NV_TKINFO"
	.tkinfo
        /*0018*/ 	.word	0x00000002
        /*0030*/ 	.string	""
        /*0030*/ 	.string	"ptxas"
        /*0030*/ 	.string	"Cuda compilation tools, release 13.0, V13.0.88"
        /*0030*/ 	.string	"Build cuda_13.0.r13.0/compiler.36424714_0"
        /*0030*/ 	.string	"-arch sm_90a -m 64 "



//--------------------- .note.nv.cuinfo           --------------------------
	.section	.note.nv.cuinfo,"",@"SHT_NOTE"
	.sectionflags	@"SHF_NOTE_NV_CUINFO"
        /*0018*/ 	.short	0x0002
        /*001a*/ 	.short	0x005a
        /*001c*/ 	.short	0x0082
	.zero		2


//--------------------- .nv.info                  --------------------------
	.section	.nv.info,"",@"SHT_CUDA_INFO"
	.align	4


	//----- nvinfo : EIATTR_REGCOUNT
	.align		4
        /*0000*/ 	.byte	0x04, 0x2f
        /*0002*/ 	.short	(.L_15 - .L_14)
	.align		4
.L_14:
        /*0004*/ 	.word	index@(_ZN7cutlass13device_kernelINS_4gemm6kernel13GemmUniversalIN4cute5tupleIJiiiiEEENS1_10collective13CollectiveMmaINS1_34MainloopSm90TmaGmmaWarpSpecializedILi25ENS5_IJNS4_1CILi2EEENSA_ILi1EEESC_EEENS1_32KernelTmaWarpSpecializedPingpongEEENS5_IJNSA_ILi64EEENSA_ILi224EEENSA_ILi16EEEEEENS_10bfloat16_tENS5_IJlSC_lEEESK_SL_NS4_8TiledMMAINS4_8MMA_AtomIJNS4_4SM904GMMA27MMA_64x32x16_F32BF16BF16_SSILNSP_5MajorE0ELSR_0ELNSP_7ScaleInE1ELSS_1EEEEEENS4_6LayoutINS5_IJSC_SC_SC_EEENS5_IJNSA_ILi0EEESX_SX_EEEEENS5_IJNS4_10UnderscoreES10_S10_EEEEENS4_13SM90_TMA_LOADENS4_14ComposedLayoutINS4_7SwizzleILi1ELi4ELi3EEENS4_18smem_ptr_flag_bitsILi16EEENSV_INS5_IJNSA_ILi8EEESI_EEENS5_IJSI_SC_EEEEEEEvNS4_8identityENS4_23SM90_TMA_LOAD_MULTICASTES1D_vS1E_EENS_8epilogue10collective6detail29Sm90TmaWarpSpecializedAdapterINS1I_15DefaultEpilogueISK_SL_SL_NS1H_6thread17LinearCombinationISK_Li1EffLNS1M_9ScaleType4KindE0ELNS_15FloatRoundStyleE2ESK_EENS1_15EpilogueDefaultEEEEEvvEEEEvNT_6ParamsE)
        /*0008*/ 	.word	0x000000a8


	//----- nvinfo : EIATTR_FRAME_SIZE
	.align		4
.L_15:
        /*000c*/ 	.byte	0x04, 0x11
        /*000e*/ 	.short	(.L_17 - .L_16)
	.align		4
.L_16:
        /*0010*/ 	.word	index@(_ZN7cutlass13device_kernelINS_4gemm6kernel13GemmUniversalIN4cute5tupleIJiiiiEEENS1_10collective13CollectiveMmaINS1_34MainloopSm90TmaGmmaWarpSpecializedILi25ENS5_IJNS4_1CILi2EEENSA_ILi1EEESC_EEENS1_32KernelTmaWarpSpecializedPingpongEEENS5_IJNSA_ILi64EEENSA_ILi224EEENSA_ILi16EEEEEENS_10bfloat16_tENS5_IJlSC_lEEESK_SL_NS4_8TiledMMAINS4_8MMA_AtomIJNS4_4SM904GMMA27MMA_64x32x16_F32BF16BF16_SSILNSP_5MajorE0ELSR_0ELNSP_7ScaleInE1ELSS_1EEEEEENS4_6LayoutINS5_IJSC_SC_SC_EEENS5_IJNSA_ILi0EEESX_SX_EEEEENS5_IJNS4_10UnderscoreES10_S10_EEEEENS4_13SM90_TMA_LOADENS4_14ComposedLayoutINS4_7SwizzleILi1ELi4ELi3EEENS4_18smem_ptr_flag_bitsILi16EEENSV_INS5_IJNSA_ILi8EEESI_EEENS5_IJSI_SC_EEEEEEEvNS4_8identityENS4_23SM90_TMA_LOAD_MULTICASTES1D_vS1E_EENS_8epilogue10collective6detail29Sm90TmaWarpSpecializedAdapterINS1I_15DefaultEpilogueISK_SL_SL_NS1H_6thread17LinearCombinationISK_Li1EffLNS1M_9ScaleType4KindE0ELNS_15FloatRoundStyleE2ESK_EENS1_15EpilogueDefaultEEEEEvvEEEEvNT_6ParamsE)
        /*0014*/ 	.word	0x00000008


	//----- nvinfo : EIATTR_MIN_STACK_SIZE
	.align		4
.L_17:
        /*0018*/ 	.byte	0x04, 0x12
        /*001a*/ 	.short	(.L_19 - .L_18)
	.align		4
.L_18:
        /*001c*/ 	.word	index@(_ZN7cutlass13device_kernelINS_4gemm6kernel13GemmUniversalIN4cute5tupleIJiiiiEEENS1_10collective13CollectiveMmaINS1_34MainloopSm90TmaGmmaWarpSpecializedILi25ENS5_IJNS4_1CILi2EEENSA_ILi1EEESC_EEENS1_32KernelTmaWarpSpecializedPingpongEEENS5_IJNSA_ILi64EEENSA_ILi224EEENSA_ILi16EEEEEENS_10bfloat16_tENS5_IJlSC_lEEESK_SL_NS4_8TiledMMAINS4_8MMA_AtomIJNS4_4SM904GMMA27MMA_64x32x16_F32BF16BF16_SSILNSP_5MajorE0ELSR_0ELNSP_7ScaleInE1ELSS_1EEEEEENS4_6LayoutINS5_IJSC_SC_SC_EEENS5_IJNSA_ILi0EEESX_SX_EEEEENS5_IJNS4_10UnderscoreES10_S10_EEEEENS4_13SM90_TMA_LOADENS4_14ComposedLayoutINS4_7SwizzleILi1ELi4ELi3EEENS4_18smem_ptr_flag_bitsILi16EEENSV_INS5_IJNSA_ILi8EEESI_EEENS5_IJSI_SC_EEEEEEEvNS4_8identityENS4_23SM90_TMA_LOAD_MULTICASTES1D_vS1E_EENS_8epilogue10collective6detail29Sm90TmaWarpSpecializedAdapterINS1I_15DefaultEpilogueISK_SL_SL_NS1H_6thread17LinearCombinationISK_Li1EffLNS1M_9ScaleType4KindE0ELNS_15FloatRoundStyleE2ESK_EENS1_15EpilogueDefaultEEEEEvvEEEEvNT_6ParamsE)
        /*0020*/ 	.word	0x00000008
.L_19:


//--------------------- .nv.compat                --------------------------
	.section	.nv.compat,"",@"SHT_CUDA_COMPAT_INFO"
	.align	4
        /*0000*/ 	.byte	0x02, 0x09, 0x01, 0x00, 0x02, 0x02, 0x04, 0x00, 0x02, 0x05, 0x05, 0x00, 0x03, 0x07, 0x01, 0x01
        /*0010*/ 	.byte	0x02, 0x03, 0x01, 0x00, 0x02, 0x06, 0x01, 0x00, 0x04, 0x0b, 0x08, 0x00, 0x00, 0x00, 0x00, 0x00
        /*0020*/ 	.byte	0x00, 0x00, 0x00, 0x00


//--------------------- .nv.info._ZN7cutlass13device_kernelINS_4gemm6kernel13GemmUniversalIN4cute5tupleIJiiiiEEENS1_10collective13CollectiveMmaINS1_34MainloopSm90TmaGmmaWarpSpecializedILi25ENS5_IJNS4_1CILi2EEENSA_ILi1EEESC_EEENS1_32KernelTmaWarpSpecializedPingpongEEENS5_IJNSA_ILi64EEENSA_ILi224EEENSA_ILi16EEEEEENS_10bfloat16_tENS5_IJlSC_lEEESK_SL_NS4_8TiledMMAINS4_8MMA_AtomIJNS4_4SM904GMMA27MMA_64x32x16_F32BF16BF16_SSILNSP_5MajorE0ELSR_0ELNSP_7ScaleInE1ELSS_1EEEEEENS4_6LayoutINS5_IJSC_SC_SC_EEENS5_IJNSA_ILi0EEESX_SX_EEEEENS5_IJNS4_10UnderscoreES10_S10_EEEEENS4_13SM90_TMA_LOADENS4_14ComposedLayoutINS4_7SwizzleILi1ELi4ELi3EEENS4_18smem_ptr_flag_bitsILi16EEENSV_INS5_IJNSA_ILi8EEESI_EEENS5_IJSI_SC_EEEEEEEvNS4_8identityENS4_23SM90_TMA_LOAD_MULTICASTES1D_vS1E_EENS_8epilogue10collective6detail29Sm90TmaWarpSpecializedAdapterINS1I_15DefaultEpilogueISK_SL_SL_NS1H_6thread17LinearCombinationISK_Li1EffLNS1M_9ScaleType4KindE0ELNS_15FloatRoundStyleE2ESK_EENS1_15EpilogueDefaultEEEEEvvEEEEvNT_6ParamsE --------------------------
	.section	.nv.info._ZN7cutlass13device_kernelINS_4gemm6kernel13GemmUniversalIN4cute5tupleIJiiiiEEENS1_10collective13CollectiveMmaINS1_34MainloopSm90TmaGmmaWarpSpecializedILi25ENS5_IJNS4_1CILi2EEENSA_ILi1EEESC_EEENS1_32KernelTmaWarpSpecializedPingpongEEENS5_IJNSA_ILi64EEENSA_ILi224EEENSA_ILi16EEEEEENS_10bfloat16_tENS5_IJlSC_lEEESK_SL_NS4_8TiledMMAINS4_8MMA_AtomIJNS4_4SM904GMMA27MMA_64x32x16_F32BF16BF16_SSILNSP_5MajorE0ELSR_0ELNSP_7ScaleInE1ELSS_1EEEEEENS4_6LayoutINS5_IJSC_SC_SC_EEENS5_IJNSA_ILi0EEESX_SX_EEEEENS5_IJNS4_10UnderscoreES10_S10_EEEEENS4_13SM90_TMA_LOADENS4_14ComposedLayoutINS4_7SwizzleILi1ELi4ELi3EEENS4_18smem_ptr_flag_bitsILi16EEENSV_INS5_IJNSA_ILi8EEESI_EEENS5_IJSI_SC_EEEEEEEvNS4_8identityENS4_23SM90_TMA_LOAD_MULTICASTES1D_vS1E_EENS_8epilogue10collective6detail29Sm90TmaWarpSpecializedAdapterINS1I_15DefaultEpilogueISK_SL_SL_NS1H_6thread17LinearCombinationISK_Li1EffLNS1M_9ScaleType4KindE0ELNS_15FloatRoundStyleE2ESK_EENS1_15EpilogueDefaultEEEEEvvEEEEvNT_6ParamsE,"",@"SHT_CUDA_INFO"
	.sectionflags	@""
	.align	4


	//----- nvinfo : EIATTR_CUDA_API_VERSION
	.align		4
        /*0000*/ 	.byte	0x04, 0x37
        /*0002*/ 	.short	(.L_21 - .L_20)
.L_20:
        /*0004*/ 	.word	0x00000082


	//----- nvinfo : EIATTR_KPARAM_INFO
	.align		4
.L_21:
        /*0008*/ 	.byte	0x04, 0x17
        /*000a*/ 	.short	(.L_23 - .L_22)
.L_22:
        /*000c*/ 	.word	0x00000000
        /*0010*/ 	.short	0x0000
        /*0012*/ 	.short	0x0070
        /*0014*/ 	.byte	0x00, 0xf0, 0x01, 0x10


	//----- nvinfo : EIATTR_SPARSE_MMA_MASK
	.align		4
.L_23:
        /*0018*/ 	.byte	0x03, 0x50
        /*001a*/ 	.short	0x0000


	//----- nvinfo : EIATTR_MAXREG_COUNT
	.align		4
        /*001c*/ 	.byte	0x03, 0x1b
        /*001e*/ 	.short	0x00a8


	//----- nvinfo : EIATTR_NUM_BARRIERS
	.align		4
        /*0020*/ 	.byte	0x02, 0x4c
        /*0022*/ 	.byte	0x01
	.zero		1


	//----- nvinfo : EIATTR_EXTERNS
	.align		4
        /*0024*/ 	.byte	0x04, 0x0f
        /*0026*/ 	.short	(.L_25 - .L_24)


	//   ....[0]....
	.align		4
.L_24:
        /*0028*/ 	.word	index@(__assertfail)


	//----- nvinfo : EIATTR_ANNOTATIONS
	.align		4
.L_25:
        /*002c*/ 	.byte	0x04, 0x55
        /*002e*/ 	.short	(.L_27 - .L_26)


	//   ....[0]....
.L_26:
        /*0030*/ 	.word	0x00000001
        /*0034*/ 	.byte	0x80, 0x10, 0x00, 0x00, 0x01, 0x00, 0x00, 0x00, 0x20, 0x9b, 0x00, 0x00, 0x01, 0x00, 0x00, 0x00
        /*0044*/ 	.byte	0x90, 0xa7, 0x00, 0x00


	//----- nvinfo : EIATTR_MERCURY_ISA_VERSION
	.align		4
.L_27:
        /*0048*/ 	.byte	0x03, 0x5f
        /*004a*/ 	.short	0x0101


	//----- nvinfo : EIATTR_INT_WARP_WIDE_INSTR_OFFSETS
	.align		4
        /*004c*/ 	.byte	0x04, 0x31
        /*004e*/ 	.short	(.L_29 - .L_28)


	//   ....[0]....
.L_28:
        /*0050*/ 	.word	0x00000800


	//   ....[1]....
        /*0054*/ 	.word	0x00000830


	//   ....[2]....
        /*0058*/ 	.word	0x00000870


	//   ....[3]....
        /*005c*/ 	.word	0x000009a0


	//   ....[4]....
        /*0060*/ 	.word	0x000009b0


	//   ....[5]....
        /*0064*/ 	.word	0x000009c0


	//   ....[6]....
        /*0068*/ 	.word	0x00000a60


	//   ....[7]....
        /*006c*/ 	.word	0x00000aa0


	//   ....[8]....
        /*0070*/ 	.word	0x000024b0


	//----- nvinfo : EIATTR_COOP_GROUP_MASK_REGIDS
	.align		4
.L_29:
        /*0074*/ 	.byte	0x04, 0x29
        /*0076*/ 	.short	(.L_31 - .L_30)


	//   ....[0]....
.L_30:
        /*0078*/ 	.word	0xffffffff


	//   ....[1]....
        /*007c*/ 	.word	0xffffffff


	//   ....[2]....
        /*0080*/ 	.word	0xffffffff


	//   ....[3]....
        /*0084*/ 	.word	0xffffffff


	//   ....[4]....
        /*0088*/ 	.word	0xffffffff


	//   ....[5]....
        /*008c*/ 	.word	0xffffffff


	//   ....[6]....
        /*0090*/ 	.word	0xffffffff


	//----- nvinfo : EIATTR_COOP_GROUP_INSTR_OFFSETS
	.align		4
.L_31:
        /*0094*/ 	.byte	0x04, 0x28
        /*0096*/ 	.short	(.L_33 - .L_32)


	//   ....[0]....
.L_32:
        /*0098*/ 	.word	0x00000070


	//   ....[1]....
        /*009c*/ 	.word	0x00000080


	//   ....[2]....
        /*00a0*/ 	.word	0x00000140


	//   ....[3]....
        /*00a4*/ 	.word	0x000005c0


	//   ....[4]....
        /*00a8*/ 	.word	0x00000600


	//   ....[5]....
        /*00ac*/ 	.word	0x000009e0


	//   ....[6]....
        /*00b0*/ 	.word	0x00000c20


	//----- nvinfo : EIATTR_REG_RECONFIG
	.align		4
.L_33:
        /*00b4*/ 	.byte	0x01, 0x54
	.zero		2


	//----- nvinfo : EIATTR_SYSCALL_OFFSETS
	.align		4
        /*00b8*/ 	.byte	0x04, 0x46
        /*00ba*/ 	.short	(.L_35 - .L_34)


	//   ....[0]....
.L_34:
        /*00bc*/ 	.word	0x00001ab0


	//----- nvinfo : EIATTR_MBARRIER_INSTR_OFFSETS
	.align		4
.L_35:
        /*00c0*/ 	.byte	0x04, 0x39
        /*00c2*/ 	.short	(.L_37 - .L_36)


	//   ....[0]....
.L_36:
        /*00c4*/ 	.word	0x00000280
        /*00c8*/ 	.word	0x000000ff
        /*00cc*/ 	.word	0x00000000
        /*00d0*/ 	.short	0x0100
        /*00d2*/ 	.byte	0x08
	.zero		1


	//   ....[1]....
        /*00d4*/ 	.word	0x00000290
        /*00d8*/ 	.word	0x000000ff
        /*00dc*/ 	.word	0x000000c8
        /*00e0*/ 	.short	0x0100
        /*00e2*/ 	.byte	0x08
	.zero		1


	//   ....[2]....
        /*00e4*/ 	.word	0x000002a0
        /*00e8*/ 	.word	0x000000ff
        /*00ec*/ 	.word	0x00000008
        /*00f0*/ 	.short	0x0100
        /*00f2*/ 	.byte	0x08
	.zero		1


	//   ....[3]....
        /*00f4*/ 	.word	0x000002b0
        /*00f8*/ 	.word	0x000000ff
        /*00fc*/ 	.word	0x000000d0
        /*0100*/ 	.short	0x0100
        /*0102*/ 	.byte	0x08
	.zero		1


	//   ....[4]....
        /*0104*/ 	.word	0x000002c0
        /*0108*/ 	.word	0x000000ff
        /*010c*/ 	.word	0x00000010
        /*0110*/ 	.short	0x0100
        /*0112*/ 	.byte	0x08
	.zero		1


	//   ....[5]....
        /*0114*/ 	.word	0x000002d0
        /*0118*/ 	.word	0x000000ff
        /*011c*/ 	.word	0x000000d8
        /*0120*/ 	.short	0x0100
        /*0122*/ 	.byte	0x08
	.zero		1


	//   ....[6]....
        /*0124*/ 	.word	0x000002e0
        /*0128*/ 	.word	0x000000ff
        /*012c*/ 	.word	0x00000018
        /*0130*/ 	.short	0x0100
        /*0132*/ 	.byte	0x08
	.zero		1


	//   ....[7]....
        /*0134*/ 	.word	0x000002f0
        /*0138*/ 	.word	0x000000ff
        /*013c*/ 	.word	0x000000e0
        /*0140*/ 	.short	0x0100
        /*0142*/ 	.byte	0x08
	.zero		1


	//   ....[8]....
        /*0144*/ 	.word	0x00000300
        /*0148*/ 	.word	0x000000ff
        /*014c*/ 	.word	0x00000020
        /*0150*/ 	.short	0x0100
        /*0152*/ 	.byte	0x08
	.zero		1


	//   ....[9]....
        /*0154*/ 	.word	0x00000310
        /*0158*/ 	.word	0x000000ff
        /*015c*/ 	.word	0x000000e8
        /*0160*/ 	.short	0x0100
        /*0162*/ 	.byte	0x08
	.zero		1


	//   ....[10]....
        /*0164*/ 	.word	0x00000320
        /*0168*/ 	.word	0x000000ff
        /*016c*/ 	.word	0x00000028
        /*0170*/ 	.short	0x0100
        /*0172*/ 	.byte	0x08
	.zero		1


	//   ....[11]....
        /*0174*/ 	.word	0x00000330
        /*0178*/ 	.word	0x000000ff
        /*017c*/ 	.word	0x000000f0
        /*0180*/ 	.short	0x0100
        /*0182*/ 	.byte	0x08
	.zero		1


	//   ....[12]....
        /*0184*/ 	.word	0x00000340
        /*0188*/ 	.word	0x000000ff
        /*018c*/ 	.word	0x00000030
        /*0190*/ 	.short	0x0100
        /*0192*/ 	.byte	0x08
	.zero		1


	//   ....[13]....
        /*0194*/ 	.word	0x00000350
        /*0198*/ 	.word	0x000000ff
        /*019c*/ 	.word	0x000000f8
        /*01a0*/ 	.short	0x0100
        /*01a2*/ 	.byte	0x08
	.zero		1


	//   ....[14]....
        /*01a4*/ 	.word	0x00000360
        /*01a8*/ 	.word	0x000000ff
        /*01ac*/ 	.word	0x00000038
        /*01b0*/ 	.short	0x0100
        /*01b2*/ 	.byte	0x08
	.zero		1


	//   ....[15]....
        /*01b4*/ 	.word	0x00000370
        /*01b8*/ 	.word	0x000000ff
        /*01bc*/ 	.word	0x00000100
        /*01c0*/ 	.short	0x0100
        /*01c2*/ 	.byte	0x08
	.zero		1


	//   ....[16]....
        /*01c4*/ 	.word	0x00000380
        /*01c8*/ 	.word	0x000000ff
        /*01cc*/ 	.word	0x00000040
        /*01d0*/ 	.short	0x0100
        /*01d2*/ 	.byte	0x08
	.zero		1


	//   ....[17]....
        /*01d4*/ 	.word	0x00000390
        /*01d8*/ 	.word	0x000000ff
        /*01dc*/ 	.word	0x00000108
        /*01e0*/ 	.short	0x0100
        /*01e2*/ 	.byte	0x08
	.zero		1


	//   ....[18]....
        /*01e4*/ 	.word	0x000003a0
        /*01e8*/ 	.word	0x000000ff
        /*01ec*/ 	.word	0x00000048
        /*01f0*/ 	.short	0x0100
        /*01f2*/ 	.byte	0x08
	.zero		1


	//   ....[19]....
        /*01f4*/ 	.word	0x000003b0
        /*01f8*/ 	.word	0x000000ff
        /*01fc*/ 	.word	0x00000110
        /*0200*/ 	.short	0x0100
        /*0202*/ 	.byte	0x08
	.zero		1


	//   ....[20]....
        /*0204*/ 	.word	0x000003c0
        /*0208*/ 	.word	0x000000ff
        /*020c*/ 	.word	0x00000050
        /*0210*/ 	.short	0x0100
        /*0212*/ 	.byte	0x08
	.zero		1


	//   ....[21]....
        /*0214*/ 	.word	0x000003d0
        /*0218*/ 	.word	0x000000ff
        /*021c*/ 	.word	0x00000118
        /*0220*/ 	.short	0x0100
        /*0222*/ 	.byte	0x08
	.zero		1


	//   ....[22]....
        /*0224*/ 	.word	0x000003e0
        /*0228*/ 	.word	0x000000ff
        /*022c*/ 	.word	0x00000058
        /*0230*/ 	.short	0x0100
        /*0232*/ 	.byte	0x08
	.zero		1


	//   ....[23]....
        /*0234*/ 	.word	0x000003f0
        /*0238*/ 	.word	0x000000ff
        /*023c*/ 	.word	0x00000120
        /*0240*/ 	.short	0x0100
        /*0242*/ 	.byte	0x08
	.zero		1


	//   ....[24]....
        /*0244*/ 	.word	0x00000400
        /*0248*/ 	.word	0x000000ff
        /*024c*/ 	.word	0x00000060
        /*0250*/ 	.short	0x0100
        /*0252*/ 	.byte	0x08
	.zero		1


	//   ....[25]....
        /*0254*/ 	.word	0x00000410
        /*0258*/ 	.word	0x000000ff
        /*025c*/ 	.word	0x00000128
        /*0260*/ 	.short	0x0100
        /*0262*/ 	.byte	0x08
	.zero		1


	//   ....[26]....
        /*0264*/ 	.word	0x00000420
        /*0268*/ 	.word	0x000000ff
        /*026c*/ 	.word	0x00000068
        /*0270*/ 	.short	0x0100
        /*0272*/ 	.byte	0x08
	.zero		1


	//   ....[27]....
        /*0274*/ 	.word	0x00000430
        /*0278*/ 	.word	0x000000ff
        /*027c*/ 	.word	0x00000130
        /*0280*/ 	.short	0x0100
        /*0282*/ 	.byte	0x08
	.zero		1


	//   ....[28]....
        /*0284*/ 	.word	0x00000440
        /*0288*/ 	.word	0x000000ff
        /*028c*/ 	.word	0x00000070
        /*0290*/ 	.short	0x0100
        /*0292*/ 	.byte	0x08
	.zero		1


	//   ....[29]....
        /*0294*/ 	.word	0x00000450
        /*0298*/ 	.word	0x000000ff
        /*029c*/ 	.word	0x00000138
        /*02a0*/ 	.short	0x0100
        /*02a2*/ 	.byte	0x08
	.zero		1


	//   ....[30]....
        /*02a4*/ 	.word	0x00000460
        /*02a8*/ 	.word	0x000000ff
        /*02ac*/ 	.word	0x00000078
        /*02b0*/ 	.short	0x0100
        /*02b2*/ 	.byte	0x08
	.zero		1


	//   ....[31]....
        /*02b4*/ 	.word	0x00000470
        /*02b8*/ 	.word	0x000000ff
        /*02bc*/ 	.word	0x00000140
        /*02c0*/ 	.short	0x0100
        /*02c2*/ 	.byte	0x08
	.zero		1


	//   ....[32]....
        /*02c4*/ 	.word	0x00000480
        /*02c8*/ 	.word	0x000000ff
        /*02cc*/ 	.word	0x00000080
        /*02d0*/ 	.short	0x0100
        /*02d2*/ 	.byte	0x08
	.zero		1


	//   ....[33]....
        /*02d4*/ 	.word	0x00000490
        /*02d8*/ 	.word	0x000000ff
        /*02dc*/ 	.word	0x00000148
        /*02e0*/ 	.short	0x0100
        /*02e2*/ 	.byte	0x08
	.zero		1


	//   ....[34]....
        /*02e4*/ 	.word	0x000004a0
        /*02e8*/ 	.word	0x000000ff
        /*02ec*/ 	.word	0x00000088
        /*02f0*/ 	.short	0x0100
        /*02f2*/ 	.byte	0x08
	.zero		1


	//   ....[35]....
        /*02f4*/ 	.word	0x000004b0
        /*02f8*/ 	.word	0x000000ff
        /*02fc*/ 	.word	0x00000150
        /*0300*/ 	.short	0x0100
        /*0302*/ 	.byte	0x08
	.zero		1


	//   ....[36]....
        /*0304*/ 	.word	0x000004c0
        /*0308*/ 	.word	0x000000ff
        /*030c*/ 	.word	0x00000090
        /*0310*/ 	.short	0x0100
        /*0312*/ 	.byte	0x08
	.zero		1


	//   ....[37]....
        /*0314*/ 	.word	0x000004d0
        /*0318*/ 	.word	0x000000ff
        /*031c*/ 	.word	0x00000158
        /*0320*/ 	.short	0x0100
        /*0322*/ 	.byte	0x08
	.zero		1


	//   ....[38]....
        /*0324*/ 	.word	0x000004e0
        /*0328*/ 	.word	0x000000ff
        /*032c*/ 	.word	0x00000098
        /*0330*/ 	.short	0x0100
        /*0332*/ 	.byte	0x08
	.zero		1


	//   ....[39]....
        /*0334*/ 	.word	0x000004f0
        /*0338*/ 	.word	0x000000ff
        /*033c*/ 	.word	0x00000160
        /*0340*/ 	.short	0x0100
        /*0342*/ 	.byte	0x08
	.zero		1


	//   ....[40]....
        /*0344*/ 	.word	0x00000500
        /*0348*/ 	.word	0x000000ff
        /*034c*/ 	.word	0x000000a0
        /*0350*/ 	.short	0x0100
        /*0352*/ 	.byte	0x08
	.zero		1


	//   ....[41]....
        /*0354*/ 	.word	0x00000510
        /*0358*/ 	.word	0x000000ff
        /*035c*/ 	.word	0x00000168
        /*0360*/ 	.short	0x0100
        /*0362*/ 	.byte	0x08
	.zero		1


	//   ....[42]....
        /*0364*/ 	.word	0x00000520
        /*0368*/ 	.word	0x000000ff
        /*036c*/ 	.word	0x000000a8
        /*0370*/ 	.short	0x0100
        /*0372*/ 	.byte	0x08
	.zero		1


	//   ....[43]....
        /*0374*/ 	.word	0x00000530
        /*0378*/ 	.word	0x000000ff
        /*037c*/ 	.word	0x00000170
        /*0380*/ 	.short	0x0100
        /*0382*/ 	.byte	0x08
	.zero		1


	//   ....[44]....
        /*0384*/ 	.word	0x00000540
        /*0388*/ 	.word	0x000000ff
        /*038c*/ 	.word	0x000000b0
        /*0390*/ 	.short	0x0100
        /*0392*/ 	.byte	0x08
	.zero		1


	//   ....[45]....
        /*0394*/ 	.word	0x00000550
        /*0398*/ 	.word	0x000000ff
        /*039c*/ 	.word	0x00000178
        /*03a0*/ 	.short	0x0100
        /*03a2*/ 	.byte	0x08
	.zero		1


	//   ....[46]....
        /*03a4*/ 	.word	0x00000560
        /*03a8*/ 	.word	0x000000ff
        /*03ac*/ 	.word	0x000000b8
        /*03b0*/ 	.short	0x0100
        /*03b2*/ 	.byte	0x08
	.zero		1


	//   ....[47]....
        /*03b4*/ 	.word	0x00000570
        /*03b8*/ 	.word	0x000000ff
        /*03bc*/ 	.word	0x00000180
        /*03c0*/ 	.short	0x0100
        /*03c2*/ 	.byte	0x08
	.zero		1


	//   ....[48]....
        /*03c4*/ 	.word	0x00000580
        /*03c8*/ 	.word	0x000000ff
        /*03cc*/ 	.word	0x000000c0
        /*03d0*/ 	.short	0x0100
        /*03d2*/ 	.byte	0x08
	.zero		1


	//   ....[49]....
        /*03d4*/ 	.word	0x00000590
        /*03d8*/ 	.word	0x000000ff
        /*03dc*/ 	.word	0x00000188
        /*03e0*/ 	.short	0x0100
        /*03e2*/ 	.byte	0x08
	.zero		1


	//   ....[50]....
        /*03e4*/ 	.word	0x00000ad0
        /*03e8*/ 	.word	0x000000ff
        /*03ec*/ 	.word	0x000001c0
        /*03f0*/ 	.short	0x0100
        /*03f2*/ 	.byte	0x08
	.zero		1


	//   ....[51]....
        /*03f4*/ 	.word	0x00000b60
        /*03f8*/ 	.word	0x000000ff
        /*03fc*/ 	.word	0x000001c8
        /*0400*/ 	.short	0x0100
        /*0402*/ 	.byte	0x08
	.zero		1


	//   ....[52]....
        /*0404*/ 	.word	0x00000ba0
        /*0408*/ 	.word	0x000000ff
        /*040c*/ 	.word	0x000001a0
        /*0410*/ 	.short	0x0100
        /*0412*/ 	.byte	0x09
	.zero		1


	//   ....[53]....
        /*0414*/ 	.word	0x00000bb0
        /*0418*/ 	.word	0x000000ff
        /*041c*/ 	.word	0x000001a8
        /*0420*/ 	.short	0x0100
        /*0422*/ 	.byte	0x09
	.zero		1


	//   ....[54]....
        /*0424*/ 	.word	0x00000bc0
        /*0428*/ 	.word	0x000000ff
        /*042c*/ 	.word	0x000001b0
        /*0430*/ 	.short	0x0100
        /*0432*/ 	.byte	0x09
	.zero		1


	//   ....[55]....
        /*0434*/ 	.word	0x00000bd0
        /*0438*/ 	.word	0x000000ff
        /*043c*/ 	.word	0x000001b8
        /*0440*/ 	.short	0x0100
        /*0442*/ 	.byte	0x09
	.zero		1


	//   ....[56]....
        /*0444*/ 	.word	0x00001990
        /*0448*/ 	.word	0x0000008f
        /*044c*/ 	.word	0x00000000
        /*0450*/ 	.short	0x010a
        /*0452*/ 	.byte	0x2a
	.zero		1


	//   ....[57]....
        /*0454*/ 	.word	0x00001b30
        /*0458*/ 	.word	0x00000003
        /*045c*/ 	.word	0x00000000
        /*0460*/ 	.short	0x010a
        /*0462*/ 	.byte	0x3f
	.zero		1


	//   ....[58]....
        /*0464*/ 	.word	0x00001b90
        /*0468*/ 	.word	0x00000003
        /*046c*/ 	.word	0x00000000
        /*0470*/ 	.short	0x010a
        /*0472*/ 	.byte	0x3f
	.zero		1


	//   ....[59]....
        /*0474*/ 	.word	0x00001fd0
        /*0478*/ 	.word	0x000000ff
        /*047c*/ 	.word	0x00000000
        /*0480*/ 	.short	0x010a
        /*0482*/ 	.byte	0x07
	.zero		1


	//   ....[60]....
        /*0484*/ 	.word	0x00002010
        /*0488*/ 	.word	0x000000ff
        /*048c*/ 	.word	0x00000000
        /*0490*/ 	.short	0x010a
        /*0492*/ 	.byte	0x07
	.zero		1


	//   ....[61]....
        /*0494*/ 	.word	0x00002350
        /*0498*/ 	.word	0x00000005
        /*049c*/ 	.word	0x00000000
        /*04a0*/ 	.short	0x0101
        /*04a2*/ 	.byte	0x3f
	.zero		1


	//   ....[62]....
        /*04a4*/ 	.word	0x00002450
        /*04a8*/ 	.word	0x00000090
        /*04ac*/ 	.word	0x00000000
        /*04b0*/ 	.short	0x0101
        /*04b2*/ 	.byte	0x2d
	.zero		1


	//   ....[63]....
        /*04b4*/ 	.word	0x00002550
        /*04b8*/ 	.word	0x00000003
        /*04bc*/ 	.word	0x00000000
        /*04c0*/ 	.short	0x0101
        /*04c2*/ 	.byte	0x3f
	.zero		1


	//   ....[64]....
        /*04c4*/ 	.word	0x00002610
        /*04c8*/ 	.word	0x0000008f
        /*04cc*/ 	.word	0x00000010
        /*04d0*/ 	.short	0x010a
        /*04d2*/ 	.byte	0x2a
	.zero		1


	//   ....[65]....
        /*04d4*/ 	.word	0x00009b40
        /*04d8*/ 	.word	0x00000092
        /*04dc*/ 	.word	0x00000000
        /*04e0*/ 	.short	0x0101
        /*04e2*/ 	.byte	0x2d
	.zero		1


	//   ....[66]....
        /*04e4*/ 	.word	0x0000a4d0
        /*04e8*/ 	.word	0x0000000c
        /*04ec*/ 	.word	0x000000c8
        /*04f0*/ 	.short	0x010a
        /*04f2*/ 	.byte	0x3f
	.zero		1


	//   ....[67]....
        /*04f4*/ 	.word	0x0000a8a0
        /*04f8*/ 	.word	0x00000005
        /*04fc*/ 	.word	0x000001c8
        /*0500*/ 	.short	0x0101
        /*0502*/ 	.byte	0x3f
	.zero		1


	//   ....[68]....
        /*0504*/ 	.word	0x0000b020
        /*0508*/ 	.word	0x00000009
        /*050c*/ 	.word	0x00000000
        /*0510*/ 	.short	0x010a
        /*0512*/ 	.byte	0x3f
	.zero		1


	//   ....[69]....
        /*0514*/ 	.word	0x0000b0a0
        /*0518*/ 	.word	0x00000008
        /*051c*/ 	.word	0x00000000
        /*0520*/ 	.short	0x010a
        /*0522*/ 	.byte	0x3f
	.zero		1


	//   ....[70]....
        /*0524*/ 	.word	0x0000b130
        /*0528*/ 	.word	0x00000009
        /*052c*/ 	.word	0x00000000
        /*0530*/ 	.short	0x010a
        /*0532*/ 	.byte	0x3f
	.zero		1


	//   ....[71]....
        /*0534*/ 	.word	0x0000b1c0
        /*0538*/ 	.word	0x00000008
        /*053c*/ 	.word	0x00000000
        /*0540*/ 	.short	0x010a
        /*0542*/ 	.byte	0x3f
	.zero		1


	//   ....[72]....
        /*0544*/ 	.word	0x0000b250
        /*0548*/ 	.word	0x00000009
        /*054c*/ 	.word	0x00000000
        /*0550*/ 	.short	0x010a
        /*0552*/ 	.byte	0x3f
	.zero		1


	//   ....[73]....
        /*0554*/ 	.word	0x0000b2e0
        /*0558*/ 	.word	0x00000008
        /*055c*/ 	.word	0x00000000
        /*0560*/ 	.short	0x010a
        /*0562*/ 	.byte	0x3f
	.zero		1


	//   ....[74]....
        /*0564*/ 	.word	0x0000b370
        /*0568*/ 	.word	0x00000009
        /*056c*/ 	.word	0x00000000
        /*0570*/ 	.short	0x010a
        /*0572*/ 	.byte	0x3f
	.zero		1


	//   ....[75]....
        /*0574*/ 	.word	0x0000b400
        /*0578*/ 	.word	0x00000008
        /*057c*/ 	.word	0x00000000
        /*0580*/ 	.short	0x010a
        /*0582*/ 	.byte	0x3f
	.zero		1


	//   ....[76]....
        /*0584*/ 	.word	0x0000b490
        /*0588*/ 	.word	0x00000009
        /*058c*/ 	.word	0x00000000
        /*0590*/ 	.short	0x010a
        /*0592*/ 	.byte	0x3f
	.zero		1


	//   ....[77]....
        /*0594*/ 	.word	0x0000b520
        /*0598*/ 	.word	0x00000008
        /*059c*/ 	.word	0x00000000
        /*05a0*/ 	.short	0x010a
        /*05a2*/ 	.byte	0x3f
	.zero		1


	//   ....[78]....
        /*05a4*/ 	.word	0x0000b5b0
        /*05a8*/ 	.word	0x00000009
        /*05ac*/ 	.word	0x00000000
        /*05b0*/ 	.short	0x010a
        /*05b2*/ 	.byte	0x3f
	.zero		1


	//   ....[79]....
        /*05b4*/ 	.word	0x0000b640
        /*05b8*/ 	.word	0x00000008
        /*05bc*/ 	.word	0x00000000
        /*05c0*/ 	.short	0x010a
        /*05c2*/ 	.byte	0x3f
	.zero		1


	//   ....[80]....
        /*05c4*/ 	.word	0x0000b6d0
        /*05c8*/ 	.word	0x00000009
        /*05cc*/ 	.word	0x00000000
        /*05d0*/ 	.short	0x010a
        /*05d2*/ 	.byte	0x3f
	.zero		1


	//   ....[81]....
        /*05d4*/ 	.word	0x0000b760
        /*05d8*/ 	.word	0x00000008
        /*05dc*/ 	.word	0x00000000
        /*05e0*/ 	.short	0x010a
        /*05e2*/ 	.byte	0x3f
	.zero		1


	//   ....[82]....
        /*05e4*/ 	.word	0x0000b7f0
        /*05e8*/ 	.word	0x00000009
        /*05ec*/ 	.word	0x00000000
        /*05f0*/ 	.short	0x010a
        /*05f2*/ 	.byte	0x3f
	.zero		1


	//   ....[83]....
        /*05f4*/ 	.word	0x0000b880
        /*05f8*/ 	.word	0x00000008
        /*05fc*/ 	.word	0x00000000
        /*0600*/ 	.short	0x010a
        /*0602*/ 	.byte	0x3f
	.zero		1


	//   ....[84]....
        /*0604*/ 	.word	0x0000b910
        /*0608*/ 	.word	0x00000009
        /*060c*/ 	.word	0x00000000
        /*0610*/ 	.short	0x010a
        /*0612*/ 	.byte	0x3f
	.zero		1


	//   ....[85]....
        /*0614*/ 	.word	0x0000b9a0
        /*0618*/ 	.word	0x00000008
        /*061c*/ 	.word	0x00000000
        /*0620*/ 	.short	0x010a
        /*0622*/ 	.byte	0x3f
	.zero		1


	//   ....[86]....
        /*0624*/ 	.word	0x0000ba30
        /*0628*/ 	.word	0x00000009
        /*062c*/ 	.word	0x00000000
        /*0630*/ 	.short	0x010a
        /*0632*/ 	.byte	0x3f
	.zero		1


	//   ....[87]....
        /*0634*/ 	.word	0x0000bac0
        /*0638*/ 	.word	0x00000008
        /*063c*/ 	.word	0x00000000
        /*0640*/ 	.short	0x010a
        /*0642*/ 	.byte	0x3f
	.zero		1


	//   ....[88]....
        /*0644*/ 	.word	0x0000bb50
        /*0648*/ 	.word	0x00000009
        /*064c*/ 	.word	0x00000000
        /*0650*/ 	.short	0x010a
        /*0652*/ 	.byte	0x3f
	.zero		1


	//   ....[89]....
        /*0654*/ 	.word	0x0000bbe0
        /*0658*/ 	.word	0x00000008
        /*065c*/ 	.word	0x00000000
        /*0660*/ 	.short	0x010a
        /*0662*/ 	.byte	0x3f
	.zero		1


	//   ....[90]....
        /*0664*/ 	.word	0x0000bc70
        /*0668*/ 	.word	0x00000009
        /*066c*/ 	.word	0x00000000
        /*0670*/ 	.short	0x010a
        /*0672*/ 	.byte	0x3f
	.zero		1


	//   ....[91]....
        /*0674*/ 	.word	0x0000bd00
        /*0678*/ 	.word	0x00000006
        /*067c*/ 	.word	0x00000000
        /*0680*/ 	.short	0x010a
        /*0682*/ 	.byte	0x3f
	.zero		1


	//   ....[92]....
        /*0684*/ 	.word	0x0000bd90
        /*0688*/ 	.word	0x00000003
        /*068c*/ 	.word	0x00000000
        /*0690*/ 	.short	0x010a
        /*0692*/ 	.byte	0x3f
	.zero		1


	//   ....[93]....
        /*0694*/ 	.word	0x0000bdf0
        /*0698*/ 	.word	0x00000091
        /*069c*/ 	.word	0x00000000
        /*06a0*/ 	.short	0x010a
        /*06a2*/ 	.byte	0x3f
	.zero		1


	//   ....[94]....
        /*06a4*/ 	.word	0x0000be40
        /*06a8*/ 	.word	0x00000003
        /*06ac*/ 	.word	0x00000000
        /*06b0*/ 	.short	0x010a
        /*06b2*/ 	.byte	0x3f
	.zero		1


	//   ....[95]....
        /*06b4*/ 	.word	0x0000bea0
        /*06b8*/ 	.word	0x00000005
        /*06bc*/ 	.word	0x00000000
        /*06c0*/ 	.short	0x010a
        /*06c2*/ 	.byte	0x3f
	.zero		1


	//   ....[96]....
        /*06c4*/ 	.word	0x0000bef0
        /*06c8*/ 	.word	0x00000091
        /*06cc*/ 	.word	0x00000010
        /*06d0*/ 	.short	0x010a
        /*06d2*/ 	.byte	0x3f
	.zero		1


	//   ....[97]....
        /*06d4*/ 	.word	0x0000bfc0
        /*06d8*/ 	.word	0x0000000c
        /*06dc*/ 	.word	0x000000c8
        /*06e0*/ 	.short	0x010a
        /*06e2*/ 	.byte	0x3f
	.zero		1


	//   ....[98]....
        /*06e4*/ 	.word	0x0000c090
        /*06e8*/ 	.word	0x00000009
        /*06ec*/ 	.word	0x00000000
        /*06f0*/ 	.short	0x010a
        /*06f2*/ 	.byte	0x3f
	.zero		1


	//   ....[99]....
        /*06f4*/ 	.word	0x0000c0e0
        /*06f8*/ 	.word	0x00000008
        /*06fc*/ 	.word	0x00000000
        /*0700*/ 	.short	0x010a
        /*0702*/ 	.byte	0x3f
	.zero		1


	//   ....[100]....
        /*0704*/ 	.word	0x0000c130
        /*0708*/ 	.word	0x00000009
        /*070c*/ 	.word	0x00000000
        /*0710*/ 	.short	0x010a
        /*0712*/ 	.byte	0x3f
	.zero		1


	//   ....[101]....
        /*0714*/ 	.word	0x0000c180
        /*0718*/ 	.word	0x00000008
        /*071c*/ 	.word	0x00000000
        /*0720*/ 	.short	0x010a
        /*0722*/ 	.byte	0x3f
	.zero		1


	//   ....[102]....
        /*0724*/ 	.word	0x0000c1d0
        /*0728*/ 	.word	0x00000009
        /*072c*/ 	.word	0x00000000
        /*0730*/ 	.short	0x010a
        /*0732*/ 	.byte	0x3f
	.zero		1


	//   ....[103]....
        /*0734*/ 	.word	0x0000c220
        /*0738*/ 	.word	0x00000008
        /*073c*/ 	.word	0x00000000
        /*0740*/ 	.short	0x010a
        /*0742*/ 	.byte	0x3f
	.zero		1


	//   ....[104]....
        /*0744*/ 	.word	0x0000c270
        /*0748*/ 	.word	0x00000009
        /*074c*/ 	.word	0x00000000
        /*0750*/ 	.short	0x010a
        /*0752*/ 	.byte	0x3f
	.zero		1


	//   ....[105]....
        /*0754*/ 	.word	0x0000c2c0
        /*0758*/ 	.word	0x00000008
        /*075c*/ 	.word	0x00000000
        /*0760*/ 	.short	0x010a
        /*0762*/ 	.byte	0x3f
	.zero		1


	//   ....[106]....
        /*0764*/ 	.word	0x0000c310
        /*0768*/ 	.word	0x00000009
        /*076c*/ 	.word	0x00000000
        /*0770*/ 	.short	0x010a
        /*0772*/ 	.byte	0x3f
	.zero		1


	//   ....[107]....
        /*0774*/ 	.word	0x0000c360
        /*0778*/ 	.word	0x00000008
        /*077c*/ 	.word	0x00000000
        /*0780*/ 	.short	0x010a
        /*0782*/ 	.byte	0x3f
	.zero		1


	//   ....[108]....
        /*0784*/ 	.word	0x0000c3b0
        /*0788*/ 	.word	0x00000009
        /*078c*/ 	.word	0x00000000
        /*0790*/ 	.short	0x010a
        /*0792*/ 	.byte	0x3f
	.zero		1


	//   ....[109]....
        /*0794*/ 	.word	0x0000c400
        /*0798*/ 	.word	0x00000008
        /*079c*/ 	.word	0x00000000
        /*07a0*/ 	.short	0x010a
        /*07a2*/ 	.byte	0x3f
	.zero		1


	//   ....[110]....
        /*07a4*/ 	.word	0x0000c450
        /*07a8*/ 	.word	0x00000009
        /*07ac*/ 	.word	0x00000000
        /*07b0*/ 	.short	0x010a
        /*07b2*/ 	.byte	0x3f
	.zero		1


	//   ....[111]....
        /*07b4*/ 	.word	0x0000c4a0
        /*07b8*/ 	.word	0x00000008
        /*07bc*/ 	.word	0x00000000
        /*07c0*/ 	.short	0x010a
        /*07c2*/ 	.byte	0x3f
	.zero		1


	//   ....[112]....
        /*07c4*/ 	.word	0x0000c4f0
        /*07c8*/ 	.word	0x00000009
        /*07cc*/ 	.word	0x00000000
        /*07d0*/ 	.short	0x010a
        /*07d2*/ 	.byte	0x3f
	.zero		1


	//   ....[113]....
        /*07d4*/ 	.word	0x0000c540
        /*07d8*/ 	.word	0x00000008
        /*07dc*/ 	.word	0x00000000
        /*07e0*/ 	.short	0x010a
        /*07e2*/ 	.byte	0x3f
	.zero		1


	//   ....[114]....
        /*07e4*/ 	.word	0x0000c590
        /*07e8*/ 	.word	0x00000009
        /*07ec*/ 	.word	0x00000000
        /*07f0*/ 	.short	0x010a
        /*07f2*/ 	.byte	0x3f
	.zero		1


	//   ....[115]....
        /*07f4*/ 	.word	0x0000c5e0
        /*07f8*/ 	.word	0x00000008
        /*07fc*/ 	.word	0x00000000
        /*0800*/ 	.short	0x010a
        /*0802*/ 	.byte	0x3f
	.zero		1


	//   ....[116]....
        /*0804*/ 	.word	0x0000c630
        /*0808*/ 	.word	0x00000009
        /*080c*/ 	.word	0x00000000
        /*0810*/ 	.short	0x010a
        /*0812*/ 	.byte	0x3f
	.zero		1


	//   ....[117]....
        /*0814*/ 	.word	0x0000c680
        /*0818*/ 	.word	0x00000008
        /*081c*/ 	.word	0x00000000
        /*0820*/ 	.short	0x010a
        /*0822*/ 	.byte	0x3f
	.zero		1


	//   ....[118]....
        /*0824*/ 	.word	0x0000c6d0
        /*0828*/ 	.word	0x00000009
        /*082c*/ 	.word	0x00000000
        /*0830*/ 	.short	0x010a
        /*0832*/ 	.byte	0x3f
	.zero		1


	//   ....[119]....
        /*0834*/ 	.word	0x0000c720
        /*0838*/ 	.word	0x00000008
        /*083c*/ 	.word	0x00000000
        /*0840*/ 	.short	0x010a
        /*0842*/ 	.byte	0x3f
	.zero		1


	//   ....[120]....
        /*0844*/ 	.word	0x0000c770
        /*0848*/ 	.word	0x00000009
        /*084c*/ 	.word	0x00000000
        /*0850*/ 	.short	0x010a
        /*0852*/ 	.byte	0x3f
	.zero		1


	//   ....[121]....
        /*0854*/ 	.word	0x0000c7c0
        /*0858*/ 	.word	0x00000006
        /*085c*/ 	.word	0x00000000
        /*0860*/ 	.short	0x010a
        /*0862*/ 	.byte	0x3f
	.zero		1


	//----- nvinfo : EIATTR_NUM_MBARRIERS
	.align		4
.L_37:
        /*0864*/ 	.byte	0x03, 0x38
        /*0866*/ 	.short	0x0038


	//----- nvinfo : EIATTR_EXIT_INSTR_OFFSETS
	.align		4
        /*0868*/ 	.byte	0x04, 0x1c
        /*086a*/ 	.short	(.L_39 - .L_38)


	//   ....[0]....
.L_38:
        /*086c*/ 	.word	0x000016c0


	//   ....[1]....
        /*0870*/ 	.word	0x00001720


	//   ....[2]....
        /*0874*/ 	.word	0x0000a1d0


	//   ....[3]....
        /*0878*/ 	.word	0x0000a200


	//   ....[4]....
        /*087c*/ 	.word	0x0000bde0


	//----- nvinfo : EIATTR_MAX_THREADS
	.align		4
.L_39:
        /*0880*/ 	.byte	0x04, 0x05
        /*0882*/ 	.short	(.L_41 - .L_40)
.L_40:
        /*0884*/ 	.word	0x00000180
        /*0888*/ 	.word	0x00000001
        /*088c*/ 	.word	0x00000001


	//----- nvinfo : EIATTR_CRS_STACK_SIZE
	.align		4
.L_41:
        /*0890*/ 	.byte	0x04, 0x1e
        /*0892*/ 	.short	(.L_43 - .L_42)
.L_42:
        /*0894*/ 	.word	0x00000000


	//----- nvinfo : EIATTR_CBANK_PARAM_SIZE
	.align		4
.L_43:
        /*0898*/ 	.byte	0x03, 0x19
        /*089a*/ 	.short	0x0470


	//----- nvinfo : EIATTR_PARAM_CBANK
	.align		4
        /*089c*/ 	.byte	0x04, 0x0a
        /*089e*/ 	.short	(.L_45 - .L_44)
	.align		4
.L_44:
        /*08a0*/ 	.word	index@(.nv.constant0._ZN7cutlass13device_kernelINS_4gemm6kernel13GemmUniversalIN4cute5tupleIJiiiiEEENS1_10collective13CollectiveMmaINS1_34MainloopSm90TmaGmmaWarpSpecializedILi25ENS5_IJNS4_1CILi2EEENSA_ILi1EEESC_EEENS1_32KernelTmaWarpSpecializedPingpongEEENS5_IJNSA_ILi64EEENSA_ILi224EEENSA_ILi16EEEEEENS_10bfloat16_tENS5_IJlSC_lEEESK_SL_NS4_8TiledMMAINS4_8MMA_AtomIJNS4_4SM904GMMA27MMA_64x32x16_F32BF16BF16_SSILNSP_5MajorE0ELSR_0ELNSP_7ScaleInE1ELSS_1EEEEEENS4_6LayoutINS5_IJSC_SC_SC_EEENS5_IJNSA_ILi0EEESX_SX_EEEEENS5_IJNS4_10UnderscoreES10_S10_EEEEENS4_13SM90_TMA_LOADENS4_14ComposedLayoutINS4_7SwizzleILi1ELi4ELi3EEENS4_18smem_ptr_flag_bitsILi16EEENSV_INS5_IJNSA_ILi8EEESI_EEENS5_IJSI_SC_EEEEEEEvNS4_8identityENS4_23SM90_TMA_LOAD_MULTICASTES1D_vS1E_EENS_8epilogue10collective6detail29Sm90TmaWarpSpecializedAdapterINS1I_15DefaultEpilogueISK_SL_SL_NS1H_6thread17LinearCombinationISK_Li1EffLNS1M_9ScaleType4KindE0ELNS_15FloatRoundStyleE2ESK_EENS1_15EpilogueDefaultEEEEEvvEEEEvNT_6ParamsE)
        /*08a4*/ 	.short	0x0210
        /*08a6*/ 	.short	0x0470


	//----- nvinfo : EIATTR_SW_WAR
	.align		4
.L_45:
        /*08a8*/ 	.byte	0x04, 0x36
        /*08aa*/ 	.short	(.L_47 - .L_46)
.L_46:
        /*08ac*/ 	.word	0x00000008
.L_47:


//--------------------- .nv.callgraph             --------------------------
	.section	.nv.callgraph,"",@"SHT_CUDA_CALLGRAPH"
	.align	4
	.sectionentsize	8
	.align		4
        /*0000*/ 	.word	0x00000000
	.align		4
        /*0004*/ 	.word	0xffffffff
	.align		4
        /*0008*/ 	.word	index@(_ZN7cutlass13device_kernelINS_4gemm6kernel13GemmUniversalIN4cute5tupleIJiiiiEEENS1_10collective13CollectiveMmaINS1_34MainloopSm90TmaGmmaWarpSpecializedILi25ENS5_IJNS4_1CILi2EEENSA_ILi1EEESC_EEENS1_32KernelTmaWarpSpecializedPingpongEEENS5_IJNSA_ILi64EEENSA_ILi224EEENSA_ILi16EEEEEENS_10bfloat16_tENS5_IJlSC_lEEESK_SL_NS4_8TiledMMAINS4_8MMA_AtomIJNS4_4SM904GMMA27MMA_64x32x16_F32BF16BF16_SSILNSP_5MajorE0ELSR_0ELNSP_7ScaleInE1ELSS_1EEEEEENS4_6LayoutINS5_IJSC_SC_SC_EEENS5_IJNSA_ILi0EEESX_SX_EEEEENS5_IJNS4_10UnderscoreES10_S10_EEEEENS4_13SM90_TMA_LOADENS4_14ComposedLayoutINS4_7SwizzleILi1ELi4ELi3EEENS4_18smem_ptr_flag_bitsILi16EEENSV_INS5_IJNSA_ILi8EEESI_EEENS5_IJSI_SC_EEEEEEEvNS4_8identityENS4_23SM90_TMA_LOAD_MULTICASTES1D_vS1E_EENS_8epilogue10collective6detail29Sm90TmaWarpSpecializedAdapterINS1I_15DefaultEpilogueISK_SL_SL_NS1H_6thread17LinearCombinationISK_Li1EffLNS1M_9ScaleType4KindE0ELNS_15FloatRoundStyleE2ESK_EENS1_15EpilogueDefaultEEEEEvvEEEEvNT_6ParamsE)
	.align		4
        /*000c*/ 	.word	index@(__assertfail)
	.align		4
        /*0010*/ 	.word	0x00000000
	.align		4
        /*0014*/ 	.word	0xfffffffe
	.align		4
        /*0018*/ 	.word	0x00000000
	.align		4
        /*001c*/ 	.word	0xfffffffd
	.align		4
        /*0020*/ 	.word	0x00000000
	.align		4
        /*0024*/ 	.word	0xfffffffc


//--------------------- .nv.constant4             --------------------------
	.section	.nv.constant4,"a",@progbits
	.align	8
	.align		8
.nv.constant4:
        /*0000*/ 	.dword	__assertfail
	.align		8
        /*0008*/ 	.dword	__unnamed_1
	.align		8
        /*0010*/ 	.dword	_ZN40_INTERNAL_7ba7443e_4_k_cu_b3e3d2a8_138314cuda3std3__45__cpo5beginE
	.align		8
        /*0018*/ 	.dword	_ZN40_INTERNAL_7ba7443e_4_k_cu_b3e3d2a8_138314cuda3std3__45__cpo3endE
	.align		8
        /*0020*/ 	.dword	_ZN40_INTERNAL_7ba7443e_4_k_cu_b3e3d2a8_138314cuda3std3__45__cpo6cbeginE
	.align		8
        /*0028*/ 	.dword	_ZN40_INTERNAL_7ba7443e_4_k_cu_b3e3d2a8_138314cuda3std3__45__cpo4cendE
	.align		8
        /*0030*/ 	.dword	_ZN40_INTERNAL_7ba7443e_4_k_cu_b3e3d2a8_138314cuda3std3__442_GLOBAL__N__7ba7443e_4_k_cu_b3e3d2a8_138316ignoreE
	.align		8
        /*0038*/ 	.dword	_ZN40_INTERNAL_7ba7443e_4_k_cu_b3e3d2a8_138314cuda3std3__419piecewise_constructE
	.align		8
        /*0040*/ 	.dword	_ZN40_INTERNAL_7ba7443e_4_k_cu_b3e3d2a8_138314cuda3std3__48in_placeE
	.align		8
        /*0048*/ 	.dword	_ZN40_INTERNAL_7ba7443e_4_k_cu_b3e3d2a8_138314cuda3std6ranges3__45__cpo4swapE
	.align		8
        /*0050*/ 	.dword	_ZN40_INTERNAL_7ba7443e_4_k_cu_b3e3d2a8_138314cuda3std6ranges3__45__cpo9iter_moveE
	.align		8
        /*0058*/ 	.dword	_ZN40_INTERNAL_7ba7443e_4_k_cu_b3e3d2a8_138314cute7productE
	.align		8
        /*0060*/ 	.dword	_ZN40_INTERNAL_7ba7443e_4_k_cu_b3e3d2a8_138314cute1_E
	.align		8
        /*0068*/ 	.dword	$str$22
	.align		8
        /*0070*/ 	.dword	$str$23


//--------------------- .text._ZN7cutlass13device_kernelINS_4gemm6kernel13GemmUniversalIN4cute5tupleIJiiiiEEENS1_10collective13CollectiveMmaINS1_34MainloopSm90TmaGmmaWarpSpecializedILi25ENS5_IJNS4_1CILi2EEENSA_ILi1EEESC_EEENS1_32KernelTmaWarpSpecializedPingpongEEENS5_IJNSA_ILi64EEENSA_ILi224EEENSA_ILi16EEEEEENS_10bfloat16_tENS5_IJlSC_lEEESK_SL_NS4_8TiledMMAINS4_8MMA_AtomIJNS4_4SM904GMMA27MMA_64x32x16_F32BF16BF16_SSILNSP_5MajorE0ELSR_0ELNSP_7ScaleInE1ELSS_1EEEEEENS4_6LayoutINS5_IJSC_SC_SC_EEENS5_IJNSA_ILi0EEESX_SX_EEEEENS5_IJNS4_10UnderscoreES10_S10_EEEEENS4_13SM90_TMA_LOADENS4_14ComposedLayoutINS4_7SwizzleILi1ELi4ELi3EEENS4_18smem_ptr_flag_bitsILi16EEENSV_INS5_IJNSA_ILi8EEESI_EEENS5_IJSI_SC_EEEEEEEvNS4_8identityENS4_23SM90_TMA_LOAD_MULTICASTES1D_vS1E_EENS_8epilogue10collective6detail29Sm90TmaWarpSpecializedAdapterINS1I_15DefaultEpilogueISK_SL_SL_NS1H_6thread17LinearCombinationISK_Li1EffLNS1M_9ScaleType4KindE0ELNS_15FloatRoundStyleE2ESK_EENS1_15EpilogueDefaultEEEEEvvEEEEvNT_6ParamsE --------------------------
	.section	.text._ZN7cutlass13device_kernelINS_4gemm6kernel13GemmUniversalIN4cute5tupleIJiiiiEEENS1_10collective13CollectiveMmaINS1_34MainloopSm90TmaGmmaWarpSpecializedILi25ENS5_IJNS4_1CILi2EEENSA_ILi1EEESC_EEENS1_32KernelTmaWarpSpecializedPingpongEEENS5_IJNSA_ILi64EEENSA_ILi224EEENSA_ILi16EEEEEENS_10bfloat16_tENS5_IJlSC_lEEESK_SL_NS4_8TiledMMAINS4_8MMA_AtomIJNS4_4SM904GMMA27MMA_64x32x16_F32BF16BF16_SSILNSP_5MajorE0ELSR_0ELNSP_7ScaleInE1ELSS_1EEEEEENS4_6LayoutINS5_IJSC_SC_SC_EEENS5_IJNSA_ILi0EEESX_SX_EEEEENS5_IJNS4_10UnderscoreES10_S10_EEEEENS4_13SM90_TMA_LOADENS4_14ComposedLayoutINS4_7SwizzleILi1ELi4ELi3EEENS4_18smem_ptr_flag_bitsILi16EEENSV_INS5_IJNSA_ILi8EEESI_EEENS5_IJSI_SC_EEEEEEEvNS4_8identityENS4_23SM90_TMA_LOAD_MULTICASTES1D_vS1E_EENS_8epilogue10collective6detail29Sm90TmaWarpSpecializedAdapterINS1I_15DefaultEpilogueISK_SL_SL_NS1H_6thread17LinearCombinationISK_Li1EffLNS1M_9ScaleType4KindE0ELNS_15FloatRoundStyleE2ESK_EENS1_15EpilogueDefaultEEEEEvvEEEEvNT_6ParamsE,"ax",@progbits
	.align	128
.text._ZN7cutlass13device_kernelINS_4gemm6kernel13GemmUniversalIN4cute5tupleIJiiiiEEENS1_10collective13CollectiveMmaINS1_34MainloopSm90TmaGmmaWarpSpecializedILi25ENS5_IJNS4_1CILi2EEENSA_ILi1EEESC_EEENS1_32KernelTmaWarpSpecializedPingpongEEENS5_IJNSA_ILi64EEENSA_ILi224EEENSA_ILi16EEEEEENS_10bfloat16_tENS5_IJlSC_lEEESK_SL_NS4_8TiledMMAINS4_8MMA_AtomIJNS4_4SM904GMMA27MMA_64x32x16_F32BF16BF16_SSILNSP_5MajorE0ELSR_0ELNSP_7ScaleInE1ELSS_1EEEEEENS4_6LayoutINS5_IJSC_SC_SC_EEENS5_IJNSA_ILi0EEESX_SX_EEEEENS5_IJNS4_10UnderscoreES10_S10_EEEEENS4_13SM90_TMA_LOADENS4_14ComposedLayoutINS4_7SwizzleILi1ELi4ELi3EEENS4_18smem_ptr_flag_bitsILi16EEENSV_INS5_IJNSA_ILi8EEESI_EEENS5_IJSI_SC_EEEEEEEvNS4_8identityENS4_23SM90_TMA_LOAD_MULTICASTES1D_vS1E_EENS_8epilogue10collective6detail29Sm90TmaWarpSpecializedAdapterINS1I_15DefaultEpilogueISK_SL_SL_NS1H_6thread17LinearCombinationISK_Li1EffLNS1M_9ScaleType4KindE0ELNS_15FloatRoundStyleE2ESK_EENS1_15EpilogueDefaultEEEEEvvEEEEvNT_6ParamsE:
        .type           _ZN7cutlass13device_kernelINS_4gemm6kernel13GemmUniversalIN4cute5tupleIJiiiiEEENS1_10collective13CollectiveMmaINS1_34MainloopSm90TmaGmmaWarpSpecializedILi25ENS5_IJNS4_1CILi2EEENSA_ILi1EEESC_EEENS1_32KernelTmaWarpSpecializedPingpongEEENS5_IJNSA_ILi64EEENSA_ILi224EEENSA_ILi16EEEEEENS_10bfloat16_tENS5_IJlSC_lEEESK_SL_NS4_8TiledMMAINS4_8MMA_AtomIJNS4_4SM904GMMA27MMA_64x32x16_F32BF16BF16_SSILNSP_5MajorE0ELSR_0ELNSP_7ScaleInE1ELSS_1EEEEEENS4_6LayoutINS5_IJSC_SC_SC_EEENS5_IJNSA_ILi0EEESX_SX_EEEEENS5_IJNS4_10UnderscoreES10_S10_EEEEENS4_13SM90_TMA_LOADENS4_14ComposedLayoutINS4_7SwizzleILi1ELi4ELi3EEENS4_18smem_ptr_flag_bitsILi16EEENSV_INS5_IJNSA_ILi8EEESI_EEENS5_IJSI_SC_EEEEEEEvNS4_8identityENS4_23SM90_TMA_LOAD_MULTICASTES1D_vS1E_EENS_8epilogue10collective6detail29Sm90TmaWarpSpecializedAdapterINS1I_15DefaultEpilogueISK_SL_SL_NS1H_6thread17LinearCombinationISK_Li1EffLNS1M_9ScaleType4KindE0ELNS_15FloatRoundStyleE2ESK_EENS1_15EpilogueDefaultEEEEEvvEEEEvNT_6ParamsE,@function
        .size           _ZN7cutlass13device_kernelINS_4gemm6kernel13GemmUniversalIN4cute5tupleIJiiiiEEENS1_10collective13CollectiveMmaINS1_34MainloopSm90TmaGmmaWarpSpecializedILi25ENS5_IJNS4_1CILi2EEENSA_ILi1EEESC_EEENS1_32KernelTmaWarpSpecializedPingpongEEENS5_IJNSA_ILi64EEENSA_ILi224EEENSA_ILi16EEEEEENS_10bfloat16_tENS5_IJlSC_lEEESK_SL_NS4_8TiledMMAINS4_8MMA_AtomIJNS4_4SM904GMMA27MMA_64x32x16_F32BF16BF16_SSILNSP_5MajorE0ELSR_0ELNSP_7ScaleInE1ELSS_1EEEEEENS4_6LayoutINS5_IJSC_SC_SC_EEENS5_IJNSA_ILi0EEESX_SX_EEEEENS5_IJNS4_10UnderscoreES10_S10_EEEEENS4_13SM90_TMA_LOADENS4_14ComposedLayoutINS4_7SwizzleILi1ELi4ELi3EEENS4_18smem_ptr_flag_bitsILi16EEENSV_INS5_IJNSA_ILi8EEESI_EEENS5_IJSI_SC_EEEEEEEvNS4_8identityENS4_23SM90_TMA_LOAD_MULTICASTES1D_vS1E_EENS_8epilogue10collective6detail29Sm90TmaWarpSpecializedAdapterINS1I_15DefaultEpilogueISK_SL_SL_NS1H_6thread17LinearCombinationISK_Li1EffLNS1M_9ScaleType4KindE0ELNS_15FloatRoundStyleE2ESK_EENS1_15EpilogueDefaultEEEEEvvEEEEvNT_6ParamsE,(.L_x_340 - _ZN7cutlass13device_kernelINS_4gemm6kernel13GemmUniversalIN4cute5tupleIJiiiiEEENS1_10collective13CollectiveMmaINS1_34MainloopSm90TmaGmmaWarpSpecializedILi25ENS5_IJNS4_1CILi2EEENSA_ILi1EEESC_EEENS1_32KernelTmaWarpSpecializedPingpongEEENS5_IJNSA_ILi64EEENSA_ILi224EEENSA_ILi16EEEEEENS_10bfloat16_tENS5_IJlSC_lEEESK_SL_NS4_8TiledMMAINS4_8MMA_AtomIJNS4_4SM904GMMA27MMA_64x32x16_F32BF16BF16_SSILNSP_5MajorE0ELSR_0ELNSP_7ScaleInE1ELSS_1EEEEEENS4_6LayoutINS5_IJSC_SC_SC_EEENS5_IJNSA_ILi0EEESX_SX_EEEEENS5_IJNS4_10UnderscoreES10_S10_EEEEENS4_13SM90_TMA_LOADENS4_14ComposedLayoutINS4_7SwizzleILi1ELi4ELi3EEENS4_18smem_ptr_flag_bitsILi16EEENSV_INS5_IJNSA_ILi8EEESI_EEENS5_IJSI_SC_EEEEEEEvNS4_8identityENS4_23SM90_TMA_LOAD_MULTICASTES1D_vS1E_EENS_8epilogue10collective6detail29Sm90TmaWarpSpecializedAdapterINS1I_15DefaultEpilogueISK_SL_SL_NS1H_6thread17LinearCombinationISK_Li1EffLNS1M_9ScaleType4KindE0ELNS_15FloatRoundStyleE2ESK_EENS1_15EpilogueDefaultEEEEEvvEEEEvNT_6ParamsE)
        .other          _ZN7cutlass13device_kernelINS_4gemm6kernel13GemmUniversalIN4cute5tupleIJiiiiEEENS1_10collective13CollectiveMmaINS1_34MainloopSm90TmaGmmaWarpSpecializedILi25ENS5_IJNS4_1CILi2EEENSA_ILi1EEESC_EEENS1_32KernelTmaWarpSpecializedPingpongEEENS5_IJNSA_ILi64EEENSA_ILi224EEENSA_ILi16EEEEEENS_10bfloat16_tENS5_IJlSC_lEEESK_SL_NS4_8TiledMMAINS4_8MMA_AtomIJNS4_4SM904GMMA27MMA_64x32x16_F32BF16BF16_SSILNSP_5MajorE0ELSR_0ELNSP_7ScaleInE1ELSS_1EEEEEENS4_6LayoutINS5_IJSC_SC_SC_EEENS5_IJNSA_ILi0EEESX_SX_EEEEENS5_IJNS4_10UnderscoreES10_S10_EEEEENS4_13SM90_TMA_LOADENS4_14ComposedLayoutINS4_7SwizzleILi1ELi4ELi3EEENS4_18smem_ptr_flag_bitsILi16EEENSV_INS5_IJNSA_ILi8EEESI_EEENS5_IJSI_SC_EEEEEEEvNS4_8identityENS4_23SM90_TMA_LOAD_MULTICASTES1D_vS1E_EENS_8epilogue10collective6detail29Sm90TmaWarpSpecializedAdapterINS1I_15DefaultEpilogueISK_SL_SL_NS1H_6thread17LinearCombinationISK_Li1EffLNS1M_9ScaleType4KindE0ELNS_15FloatRoundStyleE2ESK_EENS1_15EpilogueDefaultEEEEEvvEEEEvNT_6ParamsE,@"STO_CUDA_ENTRY STV_DEFAULT"
_ZN7cutlass13device_kernelINS_4gemm6kernel13GemmUniversalIN4cute5tupleIJiiiiEEENS1_10collective13CollectiveMmaINS1_34MainloopSm90TmaGmmaWarpSpecializedILi25ENS5_IJNS4_1CILi2EEENSA_ILi1EEESC_EEENS1_32KernelTmaWarpSpecializedPingpongEEENS5_IJNSA_ILi64EEENSA_ILi224EEENSA_ILi16EEEEEENS_10bfloat16_tENS5_IJlSC_lEEESK_SL_NS4_8TiledMMAINS4_8MMA_AtomIJNS4_4SM904GMMA27MMA_64x32x16_F32BF16BF16_SSILNSP_5MajorE0ELSR_0ELNSP_7ScaleInE1ELSS_1EEEEEENS4_6LayoutINS5_IJSC_SC_SC_EEENS5_IJNSA_ILi0EEESX_SX_EEEEENS5_IJNS4_10UnderscoreES10_S10_EEEEENS4_13SM90_TMA_LOADENS4_14ComposedLayoutINS4_7SwizzleILi1ELi4ELi3EEENS4_18smem_ptr_flag_bitsILi16EEENSV_INS5_IJNSA_ILi8EEESI_EEENS5_IJSI_SC_EEEEEEEvNS4_8identityENS4_23SM90_TMA_LOAD_MULTICASTES1D_vS1E_EENS_8epilogue10collective6detail29Sm90TmaWarpSpecializedAdapterINS1I_15DefaultEpilogueISK_SL_SL_NS1H_6thread17LinearCombinationISK_Li1EffLNS1M_9ScaleType4KindE0ELNS_15FloatRoundStyleE2ESK_EENS1_15EpilogueDefaultEEEEEvvEEEEvNT_6ParamsE:
[----:B------:R-:W0:Y:S02]  /*0000*/  LDC R1, c[0x0][0x28] ;  /* 0x00000a00ff017b82 */ /* 0x000e240000000800 */
[----:B0-----:R-:W-:Y:S01]  /*0010*/  VIADD R1, R1, 0xfffffff8 ;  /* 0xfffffff801017836 */ /* 0x001fe20000000000 */
[----:B------:R-:W0:Y:S01]  /*0020*/  S2R R4, SR_TID.X ;  /* 0x0000000000047919 */ /* 0x000e220000002100 */
[----:B------:R-:W-:Y:S01]  /*0030*/  ELECT P0, URZ, PT ;  /* 0x00000000003f782f */ /* 0x000fe20003800000 */
[----:B------:R-:W-:Y:S01]  /*0040*/  BSSY B0, `(.L_x_0) ;  /* 0x000000f000007945 */ /* 0x000fe20003800000 */
[--C-:B0-----:R-:W-:Y:S02]  /*0050*/  SHF.R.U32.HI R2, RZ, 0x5, R4.reuse ;  /* 0x00000005ff027819 */ /* 0x101fe40000011604 */
[----:B------:R-:W-:-:S03]  /*0060*/  SHF.R.U32.HI R7, RZ, 0x7, R4 ;  /* 0x00000007ff077819 */ /* 0x000fc60000011604 */
[----:B------:R-:W0:Y:S04]  /*0070*/  SHFL.IDX PT, R5, R2, RZ, 0x1f ;  /* 0x00001fff02057589 */ /* 0x000e2800000e0000 */
[----:B------:R1:W2:Y:S01]  /*0080*/  SHFL.IDX PT, R10, R7, RZ, 0x1f ;  /* 0x00001fff070a7589 */ /* 0x0002a200000e0000 */
[----:B0-----:R-:W-:-:S13]  /*0090*/  ISETP.NE.OR P0, PT, R5, RZ, !P0 ;  /* 0x000000ff0500720c */ /* 0x001fda0004705670 */
[----:B-12---:R-:W-:Y:S05]  /*00a0*/  @P0 BRA `(.L_x_1) ;  /* 0x0000000000200947 */ /* 0x006fea0003800000 */
[----:B------:R-:W-:Y:S02]  /*00b0*/  ULDC.64 UR4, c[0x0][0x198] ;  /* 0x0000660000047ab9 */ /* 0x000fe40000000a00 */
[----:B------:R-:W-:Y:S02]  /*00c0*/  UIADD3 UR6, UP0, UR4, 0xf0, URZ ;  /* 0x000000f004067890 */ /* 0x000fe4000ff1e03f */
[----:B------:R-:W-:Y:S02]  /*00d0*/  UIADD3 UR4, UP1, UR4, 0x1f0, URZ ;  /* 0x000001f004047890 */ /* 0x000fe4000ff3e03f */
[----:B------:R-:W-:Y:S02]  /*00e0*/  UIADD3.X UR7, URZ, UR5, URZ, UP0, !UPT ;  /* 0x000000053f077290 */ /* 0x000fe400087fe43f */
[----:B------:R-:W-:-:S07]  /*00f0*/  UIADD3.X UR5, URZ, UR5, URZ, UP1, !UPT ;  /* 0x000000053f057290 */ /* 0x000fce0008ffe43f */
[----:B------:R0:W-:Y:S02]  /*0100*/  UTMACCTL.PF [UR6] ;  /* 0x00000000060079b9 */ /* 0x0001e40008040000 */
[----:B------:R0:W-:Y:S02]  /*0110*/  UTMACCTL.PF [UR4] ;  /* 0x00000000040079b9 */ /* 0x0001e40008040000 */
[----:B0-----:R-:W-:Y:S01]  /*0120*/  NOP ;  /* 0x0000000000007918 */ /* 0x001fe20000000000 */
.L_x_1:
[----:B------:R-:W-:Y:S05]  /*0130*/  BSYNC B0 ;  /* 0x0000000000007941 */ /* 0x000fea0003800000 */
.L_x_0:
[----:B------:R-:W0:Y:S01]  /*0140*/  SHFL.IDX PT, R8, R2, RZ, 0x1f ;  /* 0x00001fff02087589 */ /* 0x000e2200000e0000 */
[----:B------:R-:W-:-:S04]  /*0150*/  SHF.R.S32.HI R3, RZ, 0x1f, R4 ;  /* 0x0000001fff037819 */ /* 0x000fc80000011404 */
[----:B------:R-:W-:Y:S02]  /*0160*/  LEA.HI R3, R3, R4, RZ, 0x7 ;  /* 0x0000000403037211 */ /* 0x000fe400078f38ff */
[----:B0-----:R-:W-:-:S13]  /*0170*/  ISETP.NE.AND P0, PT, R8, RZ, PT ;  /* 0x000000ff0800720c */ /* 0x001fda0003f05270 */
[----:B------:R-:W-:Y:S05]  /*0180*/  @P0 BRA `(.L_x_2) ;  /* 0x00000004000c0947 */ /* 0x000fea0003800000 */
[----:B------:R-:W-:Y:S01]  /*0190*/  ELECT P0, URZ, PT ;  /* 0x00000000003f782f */ /* 0x000fe20003800000 */
[----:B------:R-:W-:-:S12]  /*01a0*/  BSSY B0, `(.L_x_2) ;  /* 0x0000041000007945 */ /* 0x000fd80003800000 */
[----:B------:R-:W-:Y:S05]  /*01b0*/  @!P0 BRA `(.L_x_3) ;  /* 0x0000000000fc8947 */ /* 0x000fea0003800000 */
[----:B------:R-:W0:Y:S01]  /*01c0*/  S2UR UR8, SR_CgaCtaId ;  /* 0x00000000000879c3 */ /* 0x000e220000008800 */
[----:B------:R-:W-:Y:S01]  /*01d0*/  UMOV UR4, 0x400 ;  /* 0x0000040000047882 */ /* 0x000fe20000000000 */
[----:B------:R-:W-:Y:S01]  /*01e0*/  UMOV UR5, 0x1 ;  /* 0x0000000100057882 */ /* 0x000fe20000000000 */
[----:B------:R-:W-:Y:S02]  /*01f0*/  UMOV UR6, 0x2 ;  /* 0x0000000200067882 */ /* 0x000fe40000000000 */
[----:B------:R-:W-:-:S04]  /*0200*/  UIADD3 UR6, -UR6, 0x100000, URZ ;  /* 0x0010000006067890 */ /* 0x000fc8000fffe13f */
[----:B------:R-:W-:Y:S02]  /*0210*/  USHF.L.U32 UR7, UR6, 0xb, URZ ;  /* 0x0000000b06077899 */ /* 0x000fe4000800063f */
[----:B------:R-:W-:Y:S02]  /*0220*/  USHF.L.U32 UR6, UR6, 0x1, URZ ;  /* 0x0000000106067899 */ /* 0x000fe4000800063f */
[----:B0-----:R-:W-:Y:S02]  /*0230*/  ULEA UR8, UR8, UR4, 0x18 ;  /* 0x0000000408087291 */ /* 0x001fe4000f8ec03f */
[----:B------:R-:W-:-:S04]  /*0240*/  UIADD3 UR4, -UR5, 0x100000, URZ ;  /* 0x0010000005047890 */ /* 0x000fc8000fffe13f */
[----:B------:R-:W-:Y:S02]  /*0250*/  USHF.L.U32 UR5, UR4, 0xb, URZ ;  /* 0x0000000b04057899 */ /* 0x000fe4000800063f */
[----:B------:R-:W-:Y:S01]  /*0260*/  USHF.L.U32 UR4, UR4, 0x1, URZ ;  /* 0x0000000104047899 */ /* 0x000fe2000800063f */
[----:B------:R-:W0:Y:S11]  /*0270*/  FENCE.VIEW.ASYNC.S ;  /* 0x00000000000073c6 */ /* 0x000e360000000000 */
[----:B0-----:R0:W1:Y:S01]  /*0280*/  SYNCS.EXCH.64 URZ, [UR8], UR4 ;  /* 0x00000004083f75b2 */ /* 0x0010620008000100 */
[----:B------:R0:W2:Y:S01]  /*0290*/  SYNCS.EXCH.64 URZ, [UR8+0xc8], UR6 ;  /* 0x0000c806083f75b2 */ /* 0x0000a20008000100 */
[----:B------:R0:W3:Y:S01]  /*02a0*/  SYNCS.EXCH.64 URZ, [UR8+0x8], UR4 ;  /* 0x00000804083f75b2 */ /* 0x0000e20008000100 */
[----:B------:R0:W4:Y:S01]  /*02b0*/  SYNCS.EXCH.64 URZ, [UR8+0xd0], UR6 ;  /* 0x0000d006083f75b2 */ /* 0x0001220008000100 */
[----:B------:R0:W0:Y:S01]  /*02c0*/  SYNCS.EXCH.64 URZ, [UR8+0x10], UR4 ;  /* 0x00001004083f75b2 */ /* 0x0000220008000100 */
        /* <DEDUP_REMOVED lines=45> */
[----:B-1234-:R-:W-:Y:S01]  /*05a0*/  NOP ;  /* 0x0000000000007918 */ /* 0x01efe20000000000 */
.L_x_3:
[----:B0-----:R-:W-:Y:S05]  /*05b0*/  BSYNC B0 ;  /* 0x0000000000007941 */ /* 0x001fea0003800000 */
.L_x_2:
[----:B------:R-:W0:Y:S01]  /*05c0*/  SHFL.IDX PT, R13, R2, RZ, 0x1f ;  /* 0x00001fff020d7589 */ /* 0x000e2200000e0000 */
[----:B------:R-:W1:Y:S01]  /*05d0*/  S2UR UR12, SR_CTAID.X ;  /* 0x00000000000c79c3 */ /* 0x000e620000002500 */
[----:B------:R-:W-:Y:S02]  /*05e0*/  LOP3.LUT R3, R3, 0xffffff80, RZ, 0xc0, !PT ;  /* 0xffffff8003037812 */ /* 0x000fe400078ec0ff */
[----:B------:R-:W-:Y:S01]  /*05f0*/  ELECT P0, URZ, PT ;  /* 0x00000000003f782f */ /* 0x000fe20003800000 */
[----:B------:R2:W3:Y:S01]  /*0600*/  SHFL.IDX PT, R12, R2, RZ, 0x1f ;  /* 0x00001fff020c7589 */ /* 0x0004e200000e0000 */
[----:B------:R-:W-:Y:S01]  /*0610*/  ELECT P1, URZ, PT ;  /* 0x00000000003f782f */ /* 0x000fe20003820000 */
[----:B------:R-:W-:Y:S01]  /*0620*/  NOP ;  /* 0x0000000000007918 */ /* 0x000fe20000000000 */
[----:B------:R-:W-:Y:S01]  /*0630*/  IMAD.IADD R3, R4, 0x1, -R3 ;  /* 0x0000000104037824 */ /* 0x000fe200078e0a03 */
[----:B------:R-:W4:Y:S01]  /*0640*/  S2R R6, SR_CTAID.Y ;  /* 0x0000000000067919 */ /* 0x000f220000002600 */
[----:B------:R-:W-:Y:S01]  /*0650*/  ULDC UR4, c[0x0][0x150] ;  /* 0x0000540000047ab9 */ /* 0x000fe20000000800 */
[----:B------:R-:W5:Y:S01]  /*0660*/  LDC R14, c[0x0][0x144] ;  /* 0x00005100ff0e7b82 */ /* 0x000f620000000800 */
[----:B------:R-:W-:Y:S01]  /*0670*/  UMOV UR11, 0x80 ;  /* 0x00000080000b7882 */ /* 0x000fe20000000000 */
[----:B------:R-:W-:Y:S01]  /*0680*/  SHF.R.S32.HI R0, RZ, 0x1f, R3 ;  /* 0x0000001fff007819 */ /* 0x000fe20000011403 */
[----:B------:R-:W-:Y:S01]  /*0690*/  NOP ;  /* 0x0000000000007918 */ /* 0x000fe20000000000 */
[C---:B------:R-:W-:Y:S01]  /*06a0*/  VIADD R35, R10.reuse, 0xffffffff ;  /* 0xffffffff0a237836 */ /* 0x040fe20000000000 */
[----:B------:R-:W-:Y:S01]  /*06b0*/  ISETP.NE.AND P4, PT, R10, RZ, PT ;  /* 0x000000ff0a00720c */ /* 0x000fe20003f85270 */
[----:B------:R-:W-:Y:S01]  /*06c0*/  IMAD.MOV.U32 R137, RZ, RZ, 0x1 ;  /* 0x00000001ff897424 */ /* 0x000fe200078e00ff */
[----:B------:R-:W-:Y:S01]  /*06d0*/  LEA.HI R9, R0, R3, RZ, 0x3 ;  /* 0x0000000300097211 */ /* 0x000fe200078f18ff */
[----:B------:R-:W5:Y:S01]  /*06e0*/  LDC R15, c[0x0][0x140] ;  /* 0x00005000ff0f7b82 */ /* 0x000f620000000800 */
[----:B------:R-:W-:-:S02]  /*06f0*/  ISETP.GE.U32.AND P6, PT, R35, 0x2, PT ;  /* 0x000000022300780c */ /* 0x000fc40003fc6070 */
[--C-:B------:R-:W-:Y:S02]  /*0700*/  SHF.R.S32.HI R11, RZ, 0x3, R9.reuse ;  /* 0x00000003ff0b7819 */ /* 0x100fe40000011409 */
[----:B--2---:R-:W-:Y:S02]  /*0710*/  SHF.R.S32.HI R2, RZ, 0x1f, R9 ;  /* 0x0000001fff027819 */ /* 0x004fe40000011409 */
[----:B------:R-:W-:Y:S01]  /*0720*/  SHF.R.S32.HI R9, RZ, 0x1f, R8 ;  /* 0x0000001fff097819 */ /* 0x000fe20000011408 */
[----:B------:R-:W2:Y:S01]  /*0730*/  LDC R25, c[0x0][0x148] ;  /* 0x00005200ff197b82 */ /* 0x000ea20000000800 */
[----:B0-----:R-:W-:Y:S02]  /*0740*/  ISETP.NE.OR P0, PT, R13, RZ, !P0 ;  /* 0x000000ff0d00720c */ /* 0x001fe40004705670 */
[----:B-1----:R-:W-:Y:S02]  /*0750*/  I2FP.F32.U32 R13, UR12 ;  /* 0x0000000c000d7c45 */ /* 0x002fe40008201000 */
[----:B------:R-:W-:-:S02]  /*0760*/  LEA.HI R2, R2, R11, RZ, 0x2 ;  /* 0x0000000b02027211 */ /* 0x000fc400078f10ff */
[----:B------:R-:W-:Y:S01]  /*0770*/  LEA.HI R9, R9, R8, RZ, 0x2 ;  /* 0x0000000809097211 */ /* 0x000fe200078f10ff */
[----:B------:R-:W-:Y:S01]  /*0780*/  FMUL R13, R13, UR4 ;  /* 0x000000040d0d7c20 */ /* 0x000fe20008400000 */
[----:B---3--:R-:W-:Y:S01]  /*0790*/  ISETP.NE.OR P1, PT, R12, RZ, !P1 ;  /* 0x000000ff0c00720c */ /* 0x008fe20004f25670 */
[----:B------:R-:W-:Y:S01]  /*07a0*/  ULDC UR4, c[0x0][0x154] ;  /* 0x0000550000047ab9 */ /* 0x000fe20000000800 */
[----:B------:R-:W-:Y:S02]  /*07b0*/  LOP3.LUT R12, R2, 0xfffffffc, RZ, 0xc0, !PT ;  /* 0xfffffffc020c7812 */ /* 0x000fe400078ec0ff */
[----:B------:R-:W-:Y:S01]  /*07c0*/  LOP3.LUT R9, R9, 0x3ffffffc, RZ, 0xc0, !PT ;  /* 0x3ffffffc09097812 */ /* 0x000fe200078ec0ff */
[----:B------:R-:W0:Y:S01]  /*07d0*/  F2I.U32.TRUNC.NTZ R13, R13 ;  /* 0x0000000d000d7305 */ /* 0x000e22000020f000 */
[----:B------:R-:W-:Y:S01]  /*07e0*/  SHF.R.S32.HI R2, RZ, 0x1f, R5 ;  /* 0x0000001fff027819 */ /* 0x000fe20000011405 */
[----:B------:R-:W-:Y:S01]  /*07f0*/  IMAD.IADD R12, R11, 0x1, -R12 ;  /* 0x000000010b0c7824 */ /* 0x000fe200078e0a0c */
[----:B------:R-:W-:Y:S01]  /*0800*/  VOTEU.ALL UP1, P0 ;  /* 0x00000000003f7886 */ /* 0x000fe20000020000 */
[----:B------:R-:W-:Y:S01]  /*0810*/  IMAD.IADD R9, R8, 0x1, -R9 ;  /* 0x0000000108097824 */ /* 0x000fe200078e0a09 */
[----:B------:R-:W-:Y:S01]  /*0820*/  LEA.HI R2, R2, R5, RZ, 0x2 ;  /* 0x0000000502027211 */ /* 0x000fe200078f10ff */
[----:B------:R-:W-:Y:S01]  /*0830*/  VOTEU.ALL UP0, P0 ;  /* 0x00000000003f7886 */ /* 0x000fe20000000000 */
[----:B----4-:R-:W-:Y:S01]  /*0840*/  I2FP.F32.U32 R8, R6 ;  /* 0x0000000600087245 */ /* 0x010fe20000201000 */
[----:B------:R-:W-:Y:S01]  /*0850*/  IMAD R9, R9, 0x4, R12 ;  /* 0x0000000409097824 */ /* 0x000fe200078e020c */
[----:B------:R-:W-:Y:S01]  /*0860*/  LOP3.LUT R2, R2, 0xfffffffc, RZ, 0xc0, !PT ;  /* 0xfffffffc02027812 */ /* 0x000fe200078ec0ff */
[----:B------:R-:W-:Y:S01]  /*0870*/  VOTEU.ALL UP2, P1 ;  /* 0x00000000003f7886 */ /* 0x000fe20000840000 */
[----:B------:R-:W1:Y:S01]  /*0880*/  @!UP1 S2UR UR7, SR_CgaCtaId ;  /* 0x00000000000799c3 */ /* 0x000e620000008800 */
[----:B------:R-:W-:Y:S01]  /*0890*/  FMUL R8, R8, UR4 ;  /* 0x0000000408087c20 */ /* 0x000fe20008400000 */
[----:B------:R-:W-:Y:S01]  /*08a0*/  IMAD.SHL.U32 R136, R9, 0x4, RZ ;  /* 0x0000000409887824 */ /* 0x000fe200078e00ff */
[----:B------:R-:W-:Y:S01]  /*08b0*/  UMOV UR4, 0x20 ;  /* 0x0000002000047882 */ /* 0x000fe20000000000 */
[----:B------:R-:W-:Y:S01]  /*08c0*/  IMAD.IADD R5, R5, 0x1, -R2 ;  /* 0x0000000105057824 */ /* 0x000fe200078e0a02 */
[----:B------:R-:W-:Y:S01]  /*08d0*/  LEA.HI R2, R9, R9, RZ, 0x1 ;  /* 0x0000000909027211 */ /* 0x000fe200078f08ff */
[----:B0-----:R-:W-:Y:S01]  /*08e0*/  IMAD.MOV R13, RZ, RZ, -R13 ;  /* 0x000000ffff0d7224 */ /* 0x001fe200078e0a0d */
[----:B------:R-:W0:Y:S01]  /*08f0*/  F2I.U32.TRUNC.NTZ R8, R8 ;  /* 0x0000000800087305 */ /* 0x000e22000020f000 */
[----:B------:R-:W3:Y:S01]  /*0900*/  @!UP2 S2UR UR10, SR_CgaCtaId ;  /* 0x00000000000aa9c3 */ /* 0x000ee20000008800 */
[----:B------:R-:W-:Y:S01]  /*0910*/  LOP3.LUT R2, R2, 0xfffffffe, RZ, 0xc0, !PT ;  /* 0xfffffffe02027812 */ /* 0x000fe200078ec0ff */
[----:B-----5:R-:W-:Y:S01]  /*0920*/  IMAD R21, R14, R13, UR12 ;  /* 0x0000000c0e157e24 */ /* 0x020fe2000f8e020d */
[----:B------:R-:W-:Y:S01]  /*0930*/  @!UP1 UMOV UR6, 0x400 ;  /* 0x0000040000069882 */ /* 0x000fe20000000000 */
[----:B------:R-:W-:-:S04]  /*0940*/  @!UP1 UIADD3 UR4, -UR4, 0x100000, URZ ;  /* 0x0010000004049890 */ /* 0x000fc8000fffe13f */
[----:B------:R-:W-:Y:S02]  /*0950*/  @!UP1 USHF.L.U32 UR5, UR4, 0xb, URZ ;  /* 0x0000000b04059899 */ /* 0x000fe4000800063f */
[----:B------:R-:W-:Y:S01]  /*0960*/  @!UP1 USHF.L.U32 UR4, UR4, 0x1, URZ ;  /* 0x0000000104049899 */ /* 0x000fe2000800063f */
[C---:B------:R-:W-:Y:S01]  /*0970*/  LOP3.LUT R136, R9.reuse, 0xc, R136, 0x78, !PT ;  /* 0x0000000c09887812 */ /* 0x040fe200078e7888 */
[----:B------:R-:W-:Y:S01]  /*0980*/  IMAD.IADD R2, R9, 0x1, -R2 ;  /* 0x0000000109027824 */ /* 0x000fe200078e0a02 */
[----:B------:R-:W-:Y:S01]  /*0990*/  @!UP2 UMOV UR9, 0x400 ;  /* 0x000004000009a882 */ /* 0x000fe20000000000 */
[----:B------:R-:W-:Y:S01]  /*09a0*/  VOTEU.ALL UP3, P1 ;  /* 0x00000000003f7886 */ /* 0x000fe20000860000 */
[----:B------:R-:W-:Y:S01]  /*09b0*/  VOTEU.ALL UP4, P1 ;  /* 0x00000000003f7886 */ /* 0x000fe20000880000 */
[----:B------:R-:W-:Y:S01]  /*09c0*/  VOTEU.ALL UP5, P1 ;  /* 0x00000000003f7886 */ /* 0x000fe200008a0000 */
[----:B------:R-:W-:Y:S01]  /*09d0*/  ISETP.NE.AND P3, PT, R2, R21, PT ;  /* 0x000000150200720c */ /* 0x000fe20003f65270 */
[----:B------:R4:W4:Y:S01]  /*09e0*/  SHFL.IDX PT, R14, R7, RZ, 0x1f ;  /* 0x00001fff070e7589 */ /* 0x00092200000e0000 */
[----:B------:R-:W-:Y:S01]  /*09f0*/  ISETP.EQ.U32.AND P2, PT, R15, 0x1, PT ;  /* 0x000000010f00780c */ /* 0x000fe20003f42070 */
[----:B0-----:R-:W-:Y:S01]  /*0a00*/  IMAD.MOV R20, RZ, RZ, -R8 ;  /* 0x000000ffff147224 */ /* 0x001fe200078e0a08 */
[----:B-1----:R-:W-:-:S02]  /*0a10*/  @!UP1 ULEA UR8, UR7, UR6, 0x18 ;  /* 0x0000000607089291 */ /* 0x002fc4000f8ec03f */
[----:B------:R-:W-:-:S04]  /*0a20*/  @!UP2 UIADD3 UR6, -UR11, 0x100000, URZ ;  /* 0x001000000b06a890 */ /* 0x000fc8000fffe13f */
[----:B------:R-:W-:Y:S02]  /*0a30*/  @!UP2 USHF.L.U32 UR7, UR6, 0xb, URZ ;  /* 0x0000000b0607a899 */ /* 0x000fe4000800063f */
[----:B------:R-:W-:Y:S01]  /*0a40*/  @!UP2 USHF.L.U32 UR6, UR6, 0x1, URZ ;  /* 0x000000010606a899 */ /* 0x000fe2000800063f */
[----:B--2---:R-:W-:Y:S01]  /*0a50*/  IMAD R9, R25, R20, R6 ;  /* 0x0000001419097224 */ /* 0x004fe200078e0206 */
[----:B------:R-:W-:Y:S01]  /*0a60*/  VOTEU.ALL UP1, P0 ;  /* 0x00000000003f7886 */ /* 0x000fe20000020000 */
[----:B------:R-:W-:Y:S01]  /*0a70*/  LOP3.LUT P0, RZ, R3, 0x7, RZ, 0xc0, !PT ;  /* 0x0000000703ff7812 */ /* 0x000fe2000780c0ff */
[----:B---3--:R-:W-:Y:S01]  /*0a80*/  @!UP2 ULEA UR9, UR10, UR9, 0x18 ;  /* 0x000000090a09a291 */ /* 0x008fe2000f8ec03f */
[----:B------:R-:W-:Y:S01]  /*0a90*/  @P3 LEA.HI R2, R136, R136, RZ, 0x1 ;  /* 0x0000008888023211 */ /* 0x000fe200078f08ff */
[----:B------:R-:W-:Y:S01]  /*0aa0*/  VOTEU.ALL UP2, P1 ;  /* 0x00000000003f7886 */ /* 0x000fe20000840000 */
[----:B------:R-:W-:Y:S01]  /*0ab0*/  ISETP.NE.AND P1, PT, R5, 0x3, PT ;  /* 0x000000030500780c */ /* 0x000fe20003f25270 */
[----:B------:R-:W0:Y:S02]  /*0ac0*/  FENCE.VIEW.ASYNC.S ;  /* 0x00000000000073c6 */ /* 0x000e240000000000 */
[----:B0-----:R0:W1:Y:S01]  /*0ad0*/  @!UP0 SYNCS.EXCH.64 URZ, [UR8+0x1c0], UR4 ;  /* 0x0001c004083f85b2 */ /* 0x0010620008000100 */
[----:B------:R-:W-:-:S02]  /*0ae0*/  @P3 SHF.R.S32.HI R2, RZ, 0x1, R2 ;  /* 0x00000001ff023819 */ /* 0x000fc40000011402 */
[----:B------:R-:W-:Y:S02]  /*0af0*/  ISETP.EQ.OR P1, PT, R5, RZ, !P1 ;  /* 0x000000ff0500720c */ /* 0x000fe40004f22670 */
[----:B------:R-:W-:Y:S02]  /*0b00*/  @P3 ISETP.NE.AND P5, PT, R2, R9, PT ;  /* 0x000000090200320c */ /* 0x000fe40003fa5270 */
[----:B------:R-:W-:Y:S02]  /*0b10*/  ISETP.LT.U32.AND P0, PT, R136, 0x2, !P0 ;  /* 0x000000028800780c */ /* 0x000fe40004701070 */
[----:B------:R-:W-:Y:S02]  /*0b20*/  ISETP.EQ.AND P1, PT, R10, RZ, P1 ;  /* 0x000000ff0a00720c */ /* 0x000fe40000f22270 */
[----:B------:R-:W-:Y:S02]  /*0b30*/  SEL R2, RZ, 0x1, !P0 ;  /* 0x00000001ff027807 */ /* 0x000fe40004000000 */
[----:B------:R-:W-:-:S02]  /*0b40*/  @P3 SEL R137, RZ, 0x1, P5 ;  /* 0x00000001ff893807 */ /* 0x000fc40002800000 */
[----:B------:R-:W-:Y:S01]  /*0b50*/  SEL R16, RZ, 0x1, !P1 ;  /* 0x00000001ff107807 */ /* 0x000fe20004800000 */
[----:B------:R0:W2:Y:S01]  /*0b60*/  @!UP1 SYNCS.EXCH.64 URZ, [UR8+0x1c8], UR4 ;  /* 0x0001c804083f95b2 */ /* 0x0000a20008000100 */
[----:B------:R-:W-:Y:S01]  /*0b70*/  NOP ;  /* 0x0000000000007918 */ /* 0x000fe20000000000 */
[----:B------:R-:W-:Y:S02]  /*0b80*/  LOP3.LUT R137, R137, R2, RZ, 0xc0, !PT ;  /* 0x0000000289897212 */ /* 0x000fe400078ec0ff */
[----:B------:R-:W-:Y:S01]  /*0b90*/  SEL R16, R16, 0x2, P6 ;  /* 0x0000000210107807 */ /* 0x000fe20003000000 */
[----:B------:R0:W3:Y:S01]  /*0ba0*/  @!UP2 SYNCS.EXCH.64 URZ, [UR9+0x1a0], UR6 ;  /* 0x0001a006093fa5b2 */ /* 0x0000e20008000100 */
[----:B------:R0:W0:Y:S01]  /*0bb0*/  @!UP3 SYNCS.EXCH.64 URZ, [UR9+0x1a8], UR6 ;  /* 0x0001a806093fb5b2 */ /* 0x0000220008000100 */
[----:B------:R0:W0:Y:S01]  /*0bc0*/  @!UP4 SYNCS.EXCH.64 URZ, [UR9+0x1b0], UR6 ;  /* 0x0001b006093fc5b2 */ /* 0x0000220008000100 */
[----:B------:R0:W0:Y:S01]  /*0bd0*/  @!UP5 SYNCS.EXCH.64 URZ, [UR9+0x1b8], UR6 ;  /* 0x0001b806093fd5b2 */ /* 0x0000220008000100 */
[----:B------:R-:W-:Y:S01]  /*0be0*/  NOP ;  /* 0x0000000000007918 */ /* 0x000fe20000000000 */
[----:B-1--4-:R-:W-:Y:S05]  /*0bf0*/  @!P2 BRA `(.L_x_4) ;  /* 0x000000000008a947 */ /* 0x012fea0003800000 */
[----:B0-23--:R-:W-:Y:S01]  /*0c00*/  UCGABAR_ARV ;  /* 0x00000000000079c7 */ /* 0x00dfe20008000000 */
[----:B------:R-:W-:Y:S05]  /*0c10*/  BRA `(.L_x_5) ;  /* 0x0000000000047947 */ /* 0x000fea0003800000 */
.L_x_4:
[----:B0-23--:R-:W-:Y:S01]  /*0c20*/  NOP ;  /* 0x0000000000007918 */ /* 0x00dfe20000000000 */
.L_x_5:
[----:B------:R-:W-:Y:S01]  /*0c30*/  ULDC.64 UR4, c[0x0][0x598] ;  /* 0x0001660000047ab9 */ /* 0x000fe20000000a00 */
[----:B------:R-:W-:Y:S01]  /*0c40*/  ULDC.64 UR36, c[0x0][0x208] ;  /* 0x0000820000247ab9 */ /* 0x000fe20000000a00 */
[----:B------:R-:W-:-:S04]  /*0c50*/  ISETP.NE.U32.AND P0, PT, RZ, UR4, PT ;  /* 0x00000004ff007c0c */ /* 0x000fc8000bf05070 */
[----:B------:R-:W-:-:S13]  /*0c60*/  ISETP.NE.AND.EX P0, PT, RZ, UR5, PT, P0 ;  /* 0x00000005ff007c0c */ /* 0x000fda000bf05300 */
[----:B------:R-:W-:Y:S05]  /*0c70*/  @!P0 BRA `(.L_x_6) ;  /* 0x00000000001c8947 */ /* 0x000fea0003800000 */
[----:B------:R-:W0:Y:S02]  /*0c80*/  LDC.64 R8, c[0x0][0x598] ;  /* 0x00016600ff087b82 */ /* 0x000e240000000a00 */
[----:B0-----:R-:W2:Y:S02]  /*0c90*/  LDG.E.64 R8, desc[UR36][R8.64] ;  /* 0x0000002408087981 */ /* 0x001ea4000c1e1b00 */
[----:B--2---:R-:W-:-:S04]  /*0ca0*/  ISETP.NE.U32.AND P0, PT, R8, RZ, PT ;  /* 0x000000ff0800720c */ /* 0x004fc80003f05070 */
[----:B------:R-:W-:-:S13]  /*0cb0*/  ISETP.NE.AND.EX P0, PT, R9, RZ, PT, P0 ;  /* 0x000000ff0900720c */ /* 0x000fda0003f05300 */
[----:B------:R-:W-:Y:S05]  /*0cc0*/  @!P0 BRA `(.L_x_6) ;  /* 0x0000000000088947 */ /* 0x000fea0003800000 */
[----:B------:R0:W5:Y:S01]  /*0cd0*/  LD.E R138, desc[UR36][R8.64] ;  /* 0x00000024088a7980 */ /* 0x000162000c101900 */
[----:B------:R-:W-:Y:S05]  /*0ce0*/  BRA `(.L_x_7) ;  /* 0x0000000000247947 */ /* 0x000fea0003800000 */
.L_x_6:
[----:B------:R-:W-:Y:S02]  /*0cf0*/  ULDC.64 UR4, c[0x0][0x588] ;  /* 0x0001620000047ab9 */ /* 0x000fe40000000a00 */
[----:B------:R-:W-:-:S04]  /*0d00*/  ISETP.NE.U32.AND P0, PT, RZ, UR4, PT ;  /* 0x00000004ff007c0c */ /* 0x000fc8000bf05070 */
[----:B------:R-:W-:-:S13]  /*0d10*/  ISETP.NE.AND.EX P0, PT, RZ, UR5, PT, P0 ;  /* 0x00000005ff007c0c */ /* 0x000fda000bf05300 */
[----:B------:R-:W-:Y:S05]  /*0d20*/  @!P0 BRA `(.L_x_8) ;  /* 0x00000000000c8947 */ /* 0x000fea0003800000 */
[----:B------:R-:W0:Y:S02]  /*0d30*/  LDC.64 R138, c[0x0][0x588] ;  /* 0x00016200ff8a7b82 */ /* 0x000e240000000a00 */
[----:B0-----:R1:W5:Y:S01]  /*0d40*/  LDG.E R138, desc[UR36][R138.64] ;  /* 0x000000248a8a7981 */ /* 0x001362000c1e1900 */
[----:B------:R-:W-:Y:S05]  /*0d50*/  BRA `(.L_x_7) ;  /* 0x0000000000087947 */ /* 0x000fea0003800000 */
.L_x_8:
[----:B------:R-:W-:Y:S02]  /*0d60*/  ULDC UR4, c[0x0][0x580] ;  /* 0x0001600000047ab9 */ /* 0x000fe40000000800 */
[----:B------:R-:W-:-:S07]  /*0d70*/  IMAD.U32 R138, RZ, RZ, UR4 ;  /* 0x00000004ff8a7e24 */ /* 0x000fce000f8e00ff */
.L_x_7:
[----:B------:R-:W-:Y:S02]  /*0d80*/  ULDC.64 UR4, c[0x0][0x5a0] ;  /* 0x0001680000047ab9 */ /* 0x000fe40000000a00 */
[----:B------:R-:W-:-:S04]  /*0d90*/  ISETP.NE.U32.AND P0, PT, RZ, UR4, PT ;  /* 0x00000004ff007c0c */ /* 0x000fc8000bf05070 */
[----:B------:R-:W-:-:S13]  /*0da0*/  ISETP.NE.AND.EX P0, PT, RZ, UR5, PT, P0 ;  /* 0x00000005ff007c0c */ /* 0x000fda000bf05300 */
[----:B------:R-:W-:Y:S05]  /*0db0*/  @!P0 BRA `(.L_x_9) ;  /* 0x00000000001c8947 */ /* 0x000fea0003800000 */
[----:B0-----:R-:W0:Y:S02]  /*0dc0*/  LDC.64 R8, c[0x0][0x5a0] ;  /* 0x00016800ff087b82 */ /* 0x001e240000000a00 */
[----:B0-----:R-:W2:Y:S02]  /*0dd0*/  LDG.E.64 R8, desc[UR36][R8.64] ;  /* 0x0000002408087981 */ /* 0x001ea4000c1e1b00 */
[----:B--2---:R-:W-:-:S04]  /*0de0*/  ISETP.NE.U32.AND P0, PT, R8, RZ, PT ;  /* 0x000000ff0800720c */ /* 0x004fc80003f05070 */
[----:B------:R-:W-:-:S13]  /*0df0*/  ISETP.NE.AND.EX P0, PT, R9, RZ, PT, P0 ;  /* 0x000000ff0900720c */ /* 0x000fda0003f05300 */
[----:B------:R-:W-:Y:S05]  /*0e00*/  @!P0 BRA `(.L_x_9) ;  /* 0x0000000000088947 */ /* 0x000fea0003800000 */
[----:B-1----:R0:W5:Y:S01]  /*0e10*/  LD.E R139, desc[UR36][R8.64] ;  /* 0x00000024088b7980 */ /* 0x002162000c101900 */
[----:B------:R-:W-:Y:S05]  /*0e20*/  BRA `(.L_x_10) ;  /* 0x0000000000247947 */ /* 0x000fea0003800000 */
.L_x_9:
[----:B------:R-:W-:Y:S02]  /*0e30*/  ULDC.64 UR4, c[0x0][0x590] ;  /* 0x0001640000047ab9 */ /* 0x000fe40000000a00 */
[----:B------:R-:W-:-:S04]  /*0e40*/  ISETP.NE.U32.AND P0, PT, RZ, UR4, PT ;  /* 0x00000004ff007c0c */ /* 0x000fc8000bf05070 */
[----:B------:R-:W-:-:S13]  /*0e50*/  ISETP.NE.AND.EX P0, PT, RZ, UR5, PT, P0 ;  /* 0x00000005ff007c0c */ /* 0x000fda000bf05300 */
[----:B------:R-:W-:Y:S05]  /*0e60*/  @!P0 BRA `(.L_x_11) ;  /* 0x00000000000c8947 */ /* 0x000fea0003800000 */
[----:B0-----:R-:W1:Y:S02]  /*0e70*/  LDC.64 R8, c[0x0][0x590] ;  /* 0x00016400ff087b82 */ /* 0x001e640000000a00 */
[----:B-1----:R1:W5:Y:S01]  /*0e80*/  LDG.E R139, desc[UR36][R8.64] ;  /* 0x00000024088b7981 */ /* 0x002362000c1e1900 */
[----:B------:R-:W-:Y:S05]  /*0e90*/  BRA `(.L_x_10) ;  /* 0x0000000000087947 */ /* 0x000fea0003800000 */
.L_x_11:
[----:B------:R-:W-:Y:S02]  /*0ea0*/  ULDC UR4, c[0x0][0x584] ;  /* 0x0001610000047ab9 */ /* 0x000fe40000000800 */
[----:B-1----:R-:W-:-:S07]  /*0eb0*/  IMAD.U32 R139, RZ, RZ, UR4 ;  /* 0x00000004ff8b7e24 */ /* 0x002fce000f8e00ff */
.L_x_10:
[----:B------:R-:W2:Y:S01]  /*0ec0*/  LDC R2, c[0x0][0x65c] ;  /* 0x00019700ff027b82 */ /* 0x000ea20000000800 */
[----:B------:R-:W-:Y:S01]  /*0ed0*/  ULDC UR6, c[0x0][0x28c] ;  /* 0x0000a30000067ab9 */ /* 0x000fe20000000800 */
[----:B------:R-:W-:Y:S01]  /*0ee0*/  ISETP.NE.AND P0, PT, R10, 0x2, PT ;  /* 0x000000020a00780c */ /* 0x000fe20003f05270 */
[----:B------:R-:W-:Y:S01]  /*0ef0*/  UIADD3 UR6, UR6, 0xf, URZ ;  /* 0x0000000f06067890 */ /* 0x000fe2000fffe03f */
[----:B01----:R-:W-:Y:S01]  /*0f00*/  IMAD.U32 R8, RZ, RZ, UR12 ;  /* 0x0000000cff087e24 */ /* 0x003fe2000f8e00ff */
[----:B------:R-:W-:Y:S01]  /*0f10*/  UMOV UR38, URZ ;  /* 0x0000003f00267c82 */ /* 0x000fe20008000000 */
[----:B------:R-:W-:Y:S01]  /*0f20*/  IMAD.MOV.U32 R9, RZ, RZ, RZ ;  /* 0x000000ffff097224 */ /* 0x000fe200078e00ff */
[----:B------:R-:W-:Y:S01]  /*0f30*/  USHF.R.S32.HI UR7, URZ, 0x1f, UR6 ;  /* 0x0000001f3f077899 */ /* 0x000fe20008011406 */
[----:B------:R-:W-:Y:S01]  /*0f40*/  UMOV UR39, URZ ;  /* 0x0000003f00277c82 */ /* 0x000fe20008000000 */
[----:B------:R-:W-:Y:S02]  /*0f50*/  ULDC.64 UR8, c[0x0][0x650] ;  /* 0x0001940000087ab9 */ /* 0x000fe40000000a00 */
[----:B------:R-:W-:-:S04]  /*0f60*/  ULEA.HI UR7, UR7, UR6, URZ, 0x4 ;  /* 0x0000000607077291 */ /* 0x000fc8000f8f203f */
[----:B------:R-:W-:Y:S01]  /*0f70*/  USHF.R.S32.HI UR40, URZ, 0x4, UR7 ;  /* 0x000000043f287899 */ /* 0x000fe20008011407 */
[----:B--2---:R-:W-:-:S13]  /*0f80*/  ISETP.NE.AND P1, PT, R2, 0x1, PT ;  /* 0x000000010200780c */ /* 0x004fda0003f25270 */
[----:B------:R-:W0:Y:S01]  /*0f90*/  @P1 LDC R19, c[0x0][0x10] ;  /* 0x00000400ff131b82 */ /* 0x000e220000000800 */
[----:B------:R-:W-:Y:S02]  /*0fa0*/  @P1 IMAD.MOV.U32 R7, RZ, RZ, RZ ;  /* 0x000000ffff071224 */ /* 0x000fe400078e00ff */
[----:B------:R-:W-:-:S05]  /*0fb0*/  @P1 IMAD.MOV.U32 R17, RZ, RZ, RZ ;  /* 0x000000ffff111224 */ /* 0x000fca00078e00ff */
[----:B------:R-:W1:Y:S01]  /*0fc0*/  @!P1 LDC R11, c[0x0][0xc] ;  /* 0x00000300ff0b9b82 */ /* 0x000e620000000800 */
[----:B------:R-:W-:Y:S01]  /*0fd0*/  ULDC UR4, c[0x0][0xc] ;  /* 0x0000030000047ab9 */ /* 0x000fe20000000800 */
[----:B------:R-:W-:Y:S02]  /*0fe0*/  ULDC UR5, c[0x0][0x10] ;  /* 0x0000040000057ab9 */ /* 0x000fe40000000800 */
[----:B------:R-:W-:-:S04]  /*0ff0*/  UIMAD.WIDE.U32 UR4, UR4, UR5, URZ ;  /* 0x00000005040472a5 */ /* 0x000fc8000f8e003f */
[----:B------:R-:W2:Y:S01]  /*1000*/  LDC R2, c[0x0][0x14] ;  /* 0x00000500ff027b82 */ /* 0x000ea20000000800 */
[----:B0-----:R-:W-:-:S04]  /*1010*/  @P1 IMAD.WIDE.U32 R18, R19, UR12, R6 ;  /* 0x0000000c13121c25 */ /* 0x001fc8000f8e0006 */
[----:B------:R-:W-:Y:S02]  /*1020*/  @P1 IMAD.IADD R17, R19, 0x1, R17 ;  /* 0x0000000113111824 */ /* 0x000fe400078e0211 */
[----:B-1----:R-:W-:-:S04]  /*1030*/  @!P1 IMAD.WIDE.U32 R8, R6, R11, R8 ;  /* 0x0000000b06089225 */ /* 0x002fc800078e0008 */
[----:B------:R-:W-:Y:S02]  /*1040*/  @!P1 IMAD.MOV.U32 R18, RZ, RZ, R8 ;  /* 0x000000ffff129224 */ /* 0x000fe400078e0008 */
[----:B------:R-:W-:Y:S02]  /*1050*/  @!P1 IMAD.MOV.U32 R17, RZ, RZ, R9 ;  /* 0x000000ffff119224 */ /* 0x000fe400078e0009 */
[----:B--2---:R-:W-:-:S04]  /*1060*/  IMAD.WIDE.U32 R12, R2, UR4, RZ ;  /* 0x00000004020c7c25 */ /* 0x004fc8000f8e00ff */
[----:B------:R-:W-:Y:S01]  /*1070*/  IMAD R23, R2, UR5, RZ ;  /* 0x0000000502177c24 */ /* 0x000fe2000f8e02ff */
[----:B------:R0:W-:Y:S03]  /*1080*/  STL.64 [R1], R12 ;  /* 0x0000000c01007387 */ /* 0x0001e60000100a00 */
[----:B------:R-:W-:Y:S01]  /*1090*/  IMAD.IADD R23, R13, 0x1, R23 ;  /* 0x000000010d177824 */ /* 0x000fe200078e0217 */
[----:B------:R-:W-:Y:S06]  /*10a0*/  @P0 BRA `(.L_x_12) ;  /* 0x0000000000200947 */ /* 0x000fec0003800000 */
[----:B------:R-:W-:Y:S01]  /*10b0*/  UISETP.GE.U32.AND UP0, UPT, UR40, 0x19, UPT ;  /* 0x000000192800788c */ /* 0x000fe2000bf06070 */
[----:B------:R-:W-:Y:S01]  /*10c0*/  IADD3 R18, P0, R18, R12, RZ ;  /* 0x0000000c12127210 */ /* 0x000fe20007f1e0ff */
[----:B------:R-:W-:Y:S01]  /*10d0*/  UIMAD.WIDE.U32 UR4, UR40, 0x51eb851f, URZ ;  /* 0x51eb851f280478a5 */ /* 0x000fe2000f8e003f */
[----:B------:R-:W-:-:S03]  /*10e0*/  UMOV UR39, URZ ;  /* 0x0000003f00277c82 */ /* 0x000fc60008000000 */
[----:B------:R-:W-:Y:S01]  /*10f0*/  USHF.R.U32.HI UR4, URZ, 0x3, UR5 ;  /* 0x000000033f047899 */ /* 0x000fe20008011605 */
[----:B------:R-:W-:-:S03]  /*1100*/  IMAD.X R17, R23, 0x1, R17, P0 ;  /* 0x0000000117117824 */ /* 0x000fc600000e0611 */
[----:B------:R-:W-:Y:S02]  /*1110*/  UIMAD UR38, UR4, -0x19, UR40 ;  /* 0xffffffe7042678a4 */ /* 0x000fe4000f8e0228 */
[----:B------:R-:W-:-:S12]  /*1120*/  @UP0 ULOP3.LUT UR39, UR4, 0x1, URZ, 0xc0, !UPT ;  /* 0x0000000104270892 */ /* 0x000fd8000f8ec03f */
.L_x_12:
[----:B------:R-:W-:Y:S01]  /*1130*/  ISETP.GE.U32.AND P0, PT, R18, UR8, PT ;  /* 0x0000000812007c0c */ /* 0x000fe2000bf06070 */
[----:B------:R-:W-:Y:S01]  /*1140*/  IMAD.MOV.U32 R19, RZ, RZ, -0x1 ;  /* 0xffffffffff137424 */ /* 0x000fe200078e00ff */
[----:B------:R-:W-:Y:S01]  /*1150*/  PRMT R8, RZ, 0x7610, R8 ;  /* 0x00007610ff087816 */ /* 0x000fe20000000008 */
[----:B------:R-:W-:Y:S01]  /*1160*/  IMAD.MOV.U32 R22, RZ, RZ, -0x1 ;  /* 0xffffffffff167424 */ /* 0x000fe200078e00ff */
[----:B------:R-:W-:Y:S01]  /*1170*/  ISETP.GE.U32.AND.EX P0, PT, R17, UR9, PT, P0 ;  /* 0x0000000911007c0c */ /* 0x000fe2000bf06100 */
[----:B------:R-:W-:-:S12]  /*1180*/  IMAD.MOV.U32 R2, RZ, RZ, -0x1 ;  /* 0xffffffffff027424 */ /* 0x000fd800078e00ff */
[----:B------:R-:W-:Y:S05]  /*1190*/  @P0 BRA `(.L_x_13) ;  /* 0x00000004002c0947 */ /* 0x000fea0003800000 */
[----:B------:R-:W1:Y:S01]  /*11a0*/  LDC.64 R26, c[0x0][0x628] ;  /* 0x00018a00ff1a7b82 */ /* 0x000e620000000a00 */
[----:B------:R-:W-:Y:S02]  /*11b0*/  IMAD.MOV.U32 R8, RZ, RZ, R18 ;  /* 0x000000ffff087224 */ /* 0x000fe400078e0012 */
[----:B------:R-:W-:-:S05]  /*11c0*/  IMAD.MOV.U32 R9, RZ, RZ, R17 ;  /* 0x000000ffff097224 */ /* 0x000fca00078e0011 */
[----:B------:R-:W2:Y:S08]  /*11d0*/  LDC R2, c[0x0][0x630] ;  /* 0x00018c00ff027b82 */ /* 0x000eb00000000800 */
[----:B------:R-:W3:Y:S01]  /*11e0*/  LDC.64 R28, c[0x0][0x620] ;  /* 0x00018800ff1c7b82 */ /* 0x000ee20000000a00 */
[----:B-1----:R-:W-:-:S04]  /*11f0*/  ISETP.NE.U32.AND P0, PT, R26, RZ, PT ;  /* 0x000000ff1a00720c */ /* 0x002fc80003f05070 */
[----:B------:R-:W-:-:S13]  /*1200*/  ISETP.NE.AND.EX P0, PT, R27, RZ, PT, P0 ;  /* 0x000000ff1b00720c */ /* 0x000fda0003f05300 */
[----:B--23--:R-:W-:Y:S05]  /*1210*/  @!P0 BRA `(.L_x_14) ;  /* 0x0000000000288947 */ /* 0x00cfea0003800000 */
[----:B0-----:R-:W0:Y:S02]  /*1220*/  LDC R13, c[0x0][0x634] ;  /* 0x00018d00ff0d7b82 */ /* 0x001e240000000800 */
[----:B0-----:R-:W-:-:S05]  /*1230*/  IADD3 R13, P0, R18, R13, RZ ;  /* 0x0000000d120d7210 */ /* 0x001fca0007f1e0ff */
[----:B------:R-:W-:-:S04]  /*1240*/  IMAD.X R15, RZ, RZ, R17, P0 ;  /* 0x000000ffff0f7224 */ /* 0x000fc800000e0611 */
[----:B------:R-:W-:-:S04]  /*1250*/  IMAD.WIDE.U32 R8, R15, R26, RZ ;  /* 0x0000001a0f087225 */ /* 0x000fc800078e00ff */
[----:B------:R-:W-:-:S04]  /*1260*/  IMAD.WIDE.U32 R10, P0, R13, R27, R8 ;  /* 0x0000001b0d0a7225 */ /* 0x000fc80007800008 */
[----:B------:R-:W-:-:S04]  /*1270*/  IMAD.WIDE.U32 R8, R13, R26, RZ ;  /* 0x0000001a0d087225 */ /* 0x000fc800078e00ff */
[----:B------:R-:W-:Y:S01]  /*1280*/  IMAD.X R13, RZ, RZ, RZ, P0 ;  /* 0x000000ffff0d7224 */ /* 0x000fe200000e06ff */
[----:B------:R-:W-:Y:S01]  /*1290*/  IADD3 RZ, P0, R9, R10, RZ ;  /* 0x0000000a09ff7210 */ /* 0x000fe20007f1e0ff */
[----:B------:R-:W-:-:S04]  /*12a0*/  IMAD.MOV.U32 R12, RZ, RZ, R11 ;  /* 0x000000ffff0c7224 */ /* 0x000fc800078e000b */
[----:B------:R-:W-:-:S08]  /*12b0*/  IMAD.WIDE.U32.X R8, R15, R27, R12, P0 ;  /* 0x0000001b0f087225 */ /* 0x000fd000000e040c */
.L_x_14:
[----:B------:R-:W1:Y:S01]  /*12c0*/  LDC.64 R32, c[0x0][0x640] ;  /* 0x00019000ff207b82 */ /* 0x000e620000000a00 */
[-C--:B------:R-:W-:Y:S01]  /*12d0*/  SHF.R.U64 R30, R8, R2.reuse, R9 ;  /* 0x00000002081e7219 */ /* 0x080fe20000001209 */
[----:B------:R-:W-:Y:S01]  /*12e0*/  IMAD.MOV.U32 R19, RZ, RZ, R17 ;  /* 0x000000ffff137224 */ /* 0x000fe200078e0011 */
[----:B------:R-:W-:Y:S01]  /*12f0*/  SHF.R.U32.HI R2, RZ, R2, R9 ;  /* 0x00000002ff027219 */ /* 0x000fe20000011609 */
[----:B------:R-:W-:Y:S01]  /*1300*/  IMAD.MOV.U32 R26, RZ, RZ, 0x1 ;  /* 0x00000001ff1a7424 */ /* 0x000fe200078e00ff */
[----:B------:R-:W-:-:S03]  /*1310*/  IADD3 R11, P0, RZ, -R30, RZ ;  /* 0x8000001eff0b7210 */ /* 0x000fc60007f1e0ff */
[----:B------:R-:W2:Y:S02]  /*1320*/  LDC R10, c[0x0][0x618] ;  /* 0x00018600ff0a7b82 */ /* 0x000ea40000000800 */
[----:B------:R-:W-:-:S04]  /*1330*/  IMAD.X R9, RZ, RZ, ~R2, P0 ;  /* 0x000000ffff097224 */ /* 0x000fc800000e0e02 */
[-C--:B------:R-:W-:Y:S02]  /*1340*/  IMAD R2, R9, R28.reuse, RZ ;  /* 0x0000001c09027224 */ /* 0x080fe400078e02ff */
[----:B0-----:R-:W0:Y:S01]  /*1350*/  LDC R13, c[0x0][0x608] ;  /* 0x00018200ff0d7b82 */ /* 0x001e220000000800 */
[----:B------:R-:W-:-:S04]  /*1360*/  IMAD.WIDE.U32 R8, R11, R28, R18 ;  /* 0x0000001c0b087225 */ /* 0x000fc800078e0012 */
[----:B------:R-:W-:Y:S02]  /*1370*/  IMAD R11, R11, R29, R2 ;  /* 0x0000001d0b0b7224 */ /* 0x000fe400078e0202 */
[----:B------:R-:W-:Y:S01]  /*1380*/  IMAD.MOV.U32 R2, RZ, RZ, -0x1 ;  /* 0xffffffffff027424 */ /* 0x000fe200078e00ff */
[----:B------:R-:W3:Y:S01]  /*1390*/  LDC R31, c[0x0][0x658] ;  /* 0x00019600ff1f7b82 */ /* 0x000ee20000000800 */
[----:B------:R-:W-:Y:S01]  /*13a0*/  IMAD.IADD R9, R9, 0x1, R11 ;  /* 0x0000000109097824 */ /* 0x000fe200078e020b */
[----:B-1----:R-:W-:-:S04]  /*13b0*/  ISETP.NE.U32.AND P0, PT, R32, RZ, PT ;  /* 0x000000ff2000720c */ /* 0x002fc80003f05070 */
[----:B------:R-:W-:Y:S02]  /*13c0*/  ISETP.NE.AND.EX P0, PT, R33, RZ, PT, P0 ;  /* 0x000000ff2100720c */ /* 0x000fe40003f05300 */
[----:B------:R-:W1:Y:S01]  /*13d0*/  LDC R29, c[0x0][0x600] ;  /* 0x00018000ff1d7b82 */ /* 0x000e620000000800 */
[-CC-:B--2---:R-:W-:Y:S02]  /*13e0*/  SHF.R.U64 R27, R8, R10.reuse, R9.reuse ;  /* 0x0000000a081b7219 */ /* 0x184fe40000001209 */
[----:B------:R-:W-:-:S05]  /*13f0*/  SHF.R.U32.HI R8, RZ, R10, R9 ;  /* 0x0000000aff087219 */ /* 0x000fca0000011609 */
[----:B------:R-:W2:Y:S01]  /*1400*/  LDC R22, c[0x0][0x648] ;  /* 0x00019200ff167b82 */ /* 0x000ea20000000800 */
[-CC-:B0-----:R-:W-:Y:S02]  /*1410*/  SHF.R.U64 R34, R27, R13.reuse, R8.reuse ;  /* 0x0000000d1b227219 */ /* 0x181fe40000001208 */
[----:B------:R-:W-:-:S05]  /*1420*/  SHF.R.U32.HI R8, RZ, R13, R8 ;  /* 0x0000000dff087219 */ /* 0x000fca0000011608 */
[----:B------:R-:W0:Y:S01]  /*1430*/  LDC R24, c[0x0][0x638] ;  /* 0x00018e00ff187b82 */ /* 0x000e220000000800 */
[-CC-:B---3--:R-:W-:Y:S02]  /*1440*/  SHF.R.U64 R36, R34, R31.reuse, R8.reuse ;  /* 0x0000001f22247219 */ /* 0x188fe40000001208 */
[-C--:B------:R-:W-:Y:S02]  /*1450*/  SHF.L.U32 R2, R2, R31.reuse, RZ ;  /* 0x0000001f02027219 */ /* 0x080fe400000006ff */
[----:B------:R-:W-:Y:S01]  /*1460*/  SHF.R.U32.HI R9, RZ, R31, R8 ;  /* 0x0000001fff097219 */ /* 0x000fe20000011608 */
[----:B------:R-:W-:Y:S01]  /*1470*/  IMAD.MOV.U32 R8, RZ, RZ, R36 ;  /* 0x000000ffff087224 */ /* 0x000fe200078e0024 */
[----:B------:R-:W-:Y:S01]  /*1480*/  LOP3.LUT R15, RZ, R2, RZ, 0x33, !PT ;  /* 0x00000002ff0f7212 */ /* 0x000fe200078e33ff */
[----:B------:R-:W3:Y:S01]  /*1490*/  LDC R28, c[0x0][0x610] ;  /* 0x00018400ff1c7b82 */ /* 0x000ee20000000800 */
[----:B------:R-:W-:Y:S05]  /*14a0*/  @!P0 BRA `(.L_x_15) ;  /* 0x0000000000288947 */ /* 0x000fea0003800000 */
[----:B------:R-:W4:Y:S02]  /*14b0*/  LDC R13, c[0x0][0x64c] ;  /* 0x00019300ff0d7b82 */ /* 0x000f240000000800 */
[----:B----4-:R-:W-:-:S05]  /*14c0*/  IADD3 R13, P0, R36, R13, RZ ;  /* 0x0000000d240d7210 */ /* 0x010fca0007f1e0ff */
        /* <DEDUP_REMOVED lines=8> */
.L_x_15:
[----:B--2---:R-:W-:Y:S01]  /*1550*/  SHF.R.U64 R7, R8, R22, R9 ;  /* 0x0000001608077219 */ /* 0x004fe20000001209 */
[----:B-1----:R-:W-:Y:S01]  /*1560*/  VIADD R8, R29, 0xffffffff ;  /* 0xffffffff1d087836 */ /* 0x002fe20000000000 */
[----:B------:R-:W-:Y:S01]  /*1570*/  SHF.L.U32 R2, R26, R31, RZ ;  /* 0x0000001f1a027219 */ /* 0x000fe200000006ff */
[----:B------:R-:W-:Y:S01]  /*1580*/  @P1 IMAD R21, R25, R20, R6 ;  /* 0x0000001419151224 */ /* 0x000fe200078e0206 */
[----:B------:R-:W-:Y:S01]  /*1590*/  LOP3.LUT R15, R34, R15, RZ, 0xc0, !PT ;  /* 0x0000000f220f7212 */ /* 0x000fe200078ec0ff */
[----:B------:R-:W-:Y:S01]  /*15a0*/  IMAD.MOV R9, RZ, RZ, -R7 ;  /* 0x000000ffff097224 */ /* 0x000fe200078e0a07 */
[----:B------:R-:W-:-:S03]  /*15b0*/  LOP3.LUT R8, R27, R8, RZ, 0xc0, !PT ;  /* 0x000000081b087212 */ /* 0x000fc600078ec0ff */
[----:B------:R-:W-:Y:S02]  /*15c0*/  IMAD R6, R2, R7, R15 ;  /* 0x0000000702067224 */ /* 0x000fe400078e020f */
[----:B0-----:R-:W-:Y:S02]  /*15d0*/  IMAD R2, R9, R24, R36 ;  /* 0x0000001809027224 */ /* 0x001fe400078e0224 */
[----:B---3--:R-:W-:Y:S02]  /*15e0*/  IMAD R19, R6, R28, R21 ;  /* 0x0000001c06137224 */ /* 0x008fe400078e0215 */
[----:B------:R-:W-:Y:S02]  /*15f0*/  IMAD R2, R2, R29, R8 ;  /* 0x0000001d02027224 */ /* 0x000fe400078e0208 */
[----:B------:R-:W-:-:S03]  /*1600*/  IMAD.MOV.U32 R6, RZ, RZ, 0x1 ;  /* 0x00000001ff067424 */ /* 0x000fc600078e00ff */
[----:B------:R-:W-:Y:S02]  /*1610*/  SEL R22, R2, R19, !P1 ;  /* 0x0000001302167207 */ /* 0x000fe40004800000 */
[----:B------:R-:W-:Y:S01]  /*1620*/  SEL R19, R19, R2, !P1 ;  /* 0x0000000213137207 */ /* 0x000fe20004800000 */
[----:B------:R-:W-:Y:S01]  /*1630*/  IMAD.MOV.U32 R2, RZ, RZ, R30 ;  /* 0x000000ffff027224 */ /* 0x000fe200078e001e */
[----:B------:R-:W-:-:S07]  /*1640*/  PRMT R8, R6, 0x7610, R8 ;  /* 0x0000761006087816 */ /* 0x000fce0000000008 */
.L_x_13:
[----:B------:R-:W-:Y:S05]  /*1650*/  @!P2 BRA `(.L_x_16) ;  /* 0x00000000000ca947 */ /* 0x000fea0003800000 */
[----:B------:R-:W-:Y:S01]  /*1660*/  UCGABAR_WAIT ;  /* 0x0000000000007dc7 */ /* 0x000fe20008000000 */
[----:B------:R-:W-:Y:S01]  /*1670*/  CCTL.IVALL ;  /* 0x00000000ff00798f */ /* 0x000fe20002000000 */
[----:B------:R-:W-:Y:S05]  /*1680*/  BRA `(.L_x_17) ;  /* 0x0000000000047947 */ /* 0x000fea0003800000 */
.L_x_16:
[----:B------:R-:W-:Y:S06]  /*1690*/  BAR.SYNC.DEFER_BLOCKING 0x0 ;  /* 0x0000000000007b1d */ /* 0x000fec0000010000 */
.L_x_17:
[----:B------:R-:W-:Y:S05]  /*16a0*/  @!P4 BRA `(.L_x_18) ;  /* 0x0000008800ccc947 */ /* 0x000fea0003800000 */
[----:B------:R-:W-:-:S13]  /*16b0*/  ISETP.GT.U32.AND P0, PT, R35, 0x1, PT ;  /* 0x000000012300780c */ /* 0x000fda0003f04070 */
[----:B------:R-:W-:Y:S05]  /*16c0*/  @P0 EXIT ;  /* 0x000000000000094d */ /* 0x000fea0003800000 */
.L_x_19:
[----:B------:R-:W-:-:S08]  /*16d0*/  NOP ;  /* 0x0000000000007918 */ /* 0x000fd00000000000 */
[----:B------:R-:W1:Y:S02]  /*16e0*/  USETMAXREG.TRY_ALLOC.CTAPOOL UP0, 0xe8 ;  /* 0x000000e8000079c8 */ /* 0x000e640008000600 */
[----:B-1----:R-:W-:-:S13]  /*16f0*/  PLOP3.LUT P0, PT, PT, PT, UP0, 0x80, 0x0 ;  /* 0x000000000000781c */ /* 0x002fda0003f0f008 */
[----:B------:R-:W-:Y:S05]  /*1700*/  @!P0 BRA `(.L_x_19) ;  /* 0xfffffffc00f08947 */ /* 0x000fea000383ffff */
[----:B------:R-:W-:-:S13]  /*1710*/  LOP3.LUT P0, RZ, R8, 0xff, RZ, 0xc0, !PT ;  /* 0x000000ff08ff7812 */ /* 0x000fda000780c0ff */
[----:B------:R-:W-:Y:S05]  /*1720*/  @!P0 EXIT ;  /* 0x000000000000894d */ /* 0x000fea0003800000 */
[----:B------:R-:W1:Y:S01]  /*1730*/  S2UR UR4, SR_CgaCtaId ;  /* 0x00000000000479c3 */ /* 0x000e620000008800 */
[----:B------:R-:W-:Y:S01]  /*1740*/  VIADD R14, R14, 0xffffffff ;  /* 0xffffffff0e0e7836 */ /* 0x000fe20000000000 */
[CC--:B------:R-:W-:Y:S01]  /*1750*/  LEA.HI R4, R0.reuse, R3.reuse, RZ, 0x2 ;  /* 0x0000000300047211 */ /* 0x0c0fe200078f10ff */
[----:B------:R-:W-:Y:S01]  /*1760*/  UMOV UR41, 0x400 ;  /* 0x0000040000297882 */ /* 0x000fe20000000000 */
[----:B------:R-:W-:Y:S01]  /*1770*/  LEA.HI R0, R0, R3, RZ, 0x5 ;  /* 0x0000000300007211 */ /* 0x000fe200078f28ff */
[----:B------:R-:W-:Y:S01]  /*1780*/  UISETP.LT.AND UP0, UPT, UR40, 0x1, UPT ;  /* 0x000000012800788c */ /* 0x000fe2000bf01270 */
[----:B------:R-:W-:Y:S01]  /*1790*/  R2UR UR42, R14 ;  /* 0x000000000e2a72ca */ /* 0x000fe200000e0000 */
[----:B------:R-:W-:Y:S01]  /*17a0*/  USHF.L.U32 UR44, UR40, 0x1, URZ ;  /* 0x00000001282c7899 */ /* 0x000fe2000800063f */
[--C-:B------:R-:W-:Y:S01]  /*17b0*/  SHF.R.S32.HI R140, RZ, 0x2, R4.reuse ;  /* 0x00000002ff8c7819 */ /* 0x100fe20000011404 */
[----:B------:R-:W-:Y:S01]  /*17c0*/  USEL UR43, UR40, 0x1, UP0 ;  /* 0x00000001282b7887 */ /* 0x000fe20008000000 */
[----:B------:R-:W-:-:S02]  /*17d0*/  SHF.R.S32.HI R5, RZ, 0x1f, R4 ;  /* 0x0000001fff057819 */ /* 0x000fc40000011404 */
[----:B------:R-:W-:Y:S01]  /*17e0*/  LOP3.LUT R142, R4, 0xfffffffc, RZ, 0xc0, !PT ;  /* 0xfffffffc048e7812 */ /* 0x000fe200078ec0ff */
[----:B------:R-:W-:Y:S01]  /*17f0*/  UIADD3 UR43, -UR43, UR40, URZ ;  /* 0x000000282b2b7290 */ /* 0x000fe2000fffe13f */
[----:B------:R-:W-:Y:S02]  /*1800*/  LEA.HI R5, R5, R140, RZ, 0x3 ;  /* 0x0000008c05057211 */ /* 0x000fe400078f18ff */
[----:B------:R-:W-:Y:S01]  /*1810*/  ISETP.NE.AND P0, PT, R14, RZ, PT ;  /* 0x000000ff0e00720c */ /* 0x000fe20003f05270 */
[----:B------:R-:W-:Y:S01]  /*1820*/  IMAD.IADD R142, R3, 0x1, -R142 ;  /* 0x00000001038e7824 */ /* 0x000fe200078e0a8e */
[----:B------:R-:W-:Y:S01]  /*1830*/  LOP3.LUT R5, R5, 0xfffffff8, RZ, 0xc0, !PT ;  /* 0xfffffff805057812 */ /* 0x000fe200078ec0ff */
[----:B------:R-:W-:Y:S01]  /*1840*/  USHF.L.U32 UR42, UR42, 0x3, URZ ;  /* 0x000000032a2a7899 */ /* 0x000fe2000800063f */
[----:B------:R-:W-:Y:S02]  /*1850*/  LOP3.LUT R148, R16, 0x1, RZ, 0xfc, !PT ;  /* 0x0000000110947812 */ /* 0x000fe400078efcff */
[----:B------:R-:W-:Y:S01]  /*1860*/  SEL R149, RZ, 0x1, P0 ;  /* 0x00000001ff957807 */ /* 0x000fe20000000000 */
[----:B------:R-:W-:Y:S01]  /*1870*/  IMAD.IADD R140, R140, 0x1, -R5 ;  /* 0x000000018c8c7824 */ /* 0x000fe200078e0a05 */
[----:B-1----:R-:W-:Y:S01]  /*1880*/  ULEA UR41, UR4, UR41, 0x18 ;  /* 0x0000002904297291 */ /* 0x002fe2000f8ec03f */
[----:B------:R-:W-:Y:S01]  /*1890*/  SHF.R.S32.HI R5, RZ, 0x5, R0 ;  /* 0x00000005ff057819 */ /* 0x000fe20000011400 */
[----:B------:R-:W-:Y:S01]  /*18a0*/  IMAD.U32 R144, RZ, RZ, UR42 ;  /* 0x0000002aff907e24 */ /* 0x000fe2000f8e00ff */
[----:B------:R-:W-:Y:S01]  /*18b0*/  ULDC UR4, c[0x0][0x284] ;  /* 0x0000a10000047ab9 */ /* 0x000fe20000000800 */
[----:B------:R-:W-:Y:S01]  /*18c0*/  UIADD3 UR45, UR41, 0x1a0, URZ ;  /* 0x000001a0292d7890 */ /* 0x000fe2000fffe03f */
[--C-:B------:R-:W-:Y:S01]  /*18d0*/  SHF.R.S32.HI R141, RZ, 0x1f, R140.reuse ;  /* 0x0000001fff8d7819 */ /* 0x100fe2000001148c */
[----:B------:R-:W-:Y:S01]  /*18e0*/  IMAD R147, R5, -0x10, -R140 ;  /* 0xfffffff005937824 */ /* 0x000fe200078e0a8c */
[----:B------:R-:W-:-:S02]  /*18f0*/  LOP3.LUT R146, R144, 0x8, RZ, 0xc0, !PT ;  /* 0x0000000890927812 */ /* 0x000fc400078ec0ff */
[----:B------:R-:W-:Y:S01]  /*1900*/  LOP3.LUT R144, R144, 0x8, RZ, 0xc, !PT ;  /* 0x0000000890907812 */ /* 0x000fe200078e0cff */
[----:B------:R-:W-:Y:S01]  /*1910*/  IMAD.U32 R143, RZ, RZ, UR45 ;  /* 0x0000002dff8f7e24 */ /* 0x000fe2000f8e00ff */
[----:B------:R-:W-:Y:S01]  /*1920*/  LOP3.LUT R146, R146, 0x18, RZ, 0x3c, !PT ;  /* 0x0000001892927812 */ /* 0x000fe200078e3cff */
[----:B------:R-:W-:-:S04]  /*1930*/  IMAD.WIDE R140, R5, 0x10, R140 ;  /* 0x00000010058c7825 */ /* 0x000fc800078e028c */
[----:B------:R-:W-:Y:S02]  /*1940*/  VIADD R145, R143, UR42 ;  /* 0x0000002a8f917c36 */ /* 0x000fe40008000000 */
[----:B------:R-:W-:-:S07]  /*1950*/  VIADD R147, R147, UR4 ;  /* 0x0000000493937c36 */ /* 0x000fce0008000000 */
.L_x_263:
[----:B------:R-:W-:Y:S01]  /*1960*/  SHF.L.U32 R0, R149, 0x1f, RZ ;  /* 0x0000001f95007819 */ /* 0x000fe200000006ff */
[----:B------:R-:W-:Y:S02]  /*1970*/  ULDC UR4, c[0x0][0x28c] ;  /* 0x0000a30000047ab9 */ /* 0x000fe40000000800 */
[----:B------:R-:W-:Y:S01]  /*1980*/  ISETP.LT.AND P1, PT, RZ, UR4, PT ;  /* 0x00000004ff007c0c */ /* 0x000fe2000bf21270 */
[----:B------:R-:W1:Y:S02]  /*1990*/  SYNCS.PHASECHK.TRANS64.TRYWAIT P0, [R143+UR42], R0 ;  /* 0x000000008f0075a7 */ /* 0x000e64000800016a */
[----:B-1-3--:R-:W-:Y:S10]  /*19a0*/  @!P0 BRA `(.L_x_20) ;  /* 0x000000a400108947 */ /* 0x00aff40003800000 */
.L_x_306:
[----:B------:R-:W-:Y:S05]  /*19b0*/  @P1 BRA `(.L_x_21) ;  /* 0x0000000000401947 */ /* 0x000fea0003800000 */
[----:B-1----:R-:W-:Y:S01]  /*19c0*/  MOV R0, 0x0 ;  /* 0x0000000000007802 */ /* 0x002fe20000000f00 */
[----:B------:R-:W-:Y:S01]  /*19d0*/  ULDC.64 UR4, c[0x4][0x68] ;  /* 0x01001a0000047ab9 */ /* 0x000fe20000000a00 */
[----:B------:R-:W-:Y:S01]  /*19e0*/  ULDC.64 UR6, c[0x4][0x8] ;  /* 0x0100020000067ab9 */ /* 0x000fe20000000a00 */
[----:B------:R-:W-:Y:S01]  /*19f0*/  IMAD.U32 R4, RZ, RZ, UR4 ;  /* 0x00000004ff047e24 */ /* 0x000fe2000f8e00ff */
[----:B------:R1:W2:Y:S01]  /*1a00*/  LDC.64 R14, c[0x4][R0] ;  /* 0x01000000000e7b82 */ /* 0x0002a20000000a00 */
[----:B------:R-:W-:Y:S01]  /*1a10*/  IMAD.U32 R5, RZ, RZ, UR5 ;  /* 0x00000005ff057e24 */ /* 0x000fe2000f8e00ff */
[----:B------:R-:W-:Y:S01]  /*1a20*/  ULDC.64 UR4, c[0x4][0x70] ;  /* 0x01001c0000047ab9 */ /* 0x000fe20000000a00 */
[----:B------:R-:W-:Y:S02]  /*1a30*/  IMAD.U32 R10, RZ, RZ, UR6 ;  /* 0x00000006ff0a7e24 */ /* 0x000fe4000f8e00ff */
[----:B------:R-:W-:Y:S02]  /*1a40*/  IMAD.U32 R6, RZ, RZ, UR4 ;  /* 0x00000004ff067e24 */ /* 0x000fe4000f8e00ff */
[----:B------:R-:W-:-:S02]  /*1a50*/  IMAD.U32 R7, RZ, RZ, UR5 ;  /* 0x00000005ff077e24 */ /* 0x000fc4000f8e00ff */
[----:B------:R-:W-:Y:S02]  /*1a60*/  IMAD.U32 R11, RZ, RZ, UR7 ;  /* 0x00000007ff0b7e24 */ /* 0x000fe4000f8e00ff */
[----:B------:R-:W-:Y:S02]  /*1a70*/  IMAD.MOV.U32 R8, RZ, RZ, 0x1e1 ;  /* 0x000001e1ff087424 */ /* 0x000fe400078e00ff */
[----:B0-----:R-:W-:Y:S02]  /*1a80*/  IMAD.MOV.U32 R12, RZ, RZ, 0x1 ;  /* 0x00000001ff0c7424 */ /* 0x001fe400078e00ff */
[----:B-1----:R-:W-:-:S07]  /*1a90*/  IMAD.MOV.U32 R13, RZ, RZ, RZ ;  /* 0x000000ffff0d7224 */ /* 0x002fce00078e00ff */
[----:B------:R-:W-:-:S07]  /*1aa0*/  LEPC R20, `(.L_x_21) ;  /* 0x000000001014794e */ /* 0x000fce0000000000 */
[----:B--2--5:R-:W-:Y:S05]  /*1ab0*/  CALL.ABS.NOINC R14 ;  /* 0x000000000e007343 */ /* 0x024fea0003c00000 */
.L_x_21:
[----:B------:R-:W-:-:S13]  /*1ac0*/  ISETP.NE.AND P0, PT, R148, 0x3, PT ;  /* 0x000000039400780c */ /* 0x000fda0003f05270 */
[----:B------:R-:W-:Y:S05]  /*1ad0*/  @!P0 BRA `(.L_x_22) ;  /* 0x0000000000048947 */ /* 0x000fea0003800000 */
[----:B------:R-:W-:Y:S01]  /*1ae0*/  BPT.TRAP 0x1 ;  /* 0x000000040000795c */ /* 0x000fe20000300000 */
.L_x_22:
[----:B------:R-:W-:Y:S02]  /*1af0*/  IMAD.U32 R3, RZ, RZ, UR38 ;  /* 0x00000026ff037e24 */ /* 0x000fe4000f8e00ff */
[----:B-1----:R-:W-:-:S03]  /*1b00*/  IMAD.U32 R0, RZ, RZ, UR39 ;  /* 0x00000027ff007e24 */ /* 0x002fc6000f8e00ff */
[----:B------:R-:W-:Y:S02]  /*1b10*/  LEA R3, R3, UR41, 0x3 ;  /* 0x0000002903037c11 */ /* 0x000fe4000f8e18ff */
[----:B------:R-:W-:-:S04]  /*1b20*/  SHF.L.U32 R0, R0, 0x1f, RZ ;  /* 0x0000001f00007819 */ /* 0x000fc800000006ff */
[----:B------:R1:W2:Y:S01]  /*1b30*/  SYNCS.PHASECHK.TRANS64.TRYWAIT P1, [R3+URZ], R0 ;  /* 0x00000000030075a7 */ /* 0x0002a2000802017f */
[----:B------:R-:W-:Y:S05]  /*1b40*/  @!P0 BRA `(.L_x_23) ;  /* 0x0000000000048947 */ /* 0x000fea0003800000 */
[----:B------:R-:W-:Y:S01]  /*1b50*/  BPT.TRAP 0x1 ;  /* 0x000000040000795c */ /* 0x000fe20000300000 */
.L_x_23:
[----:B------:R-:W-:-:S05]  /*1b60*/  IMAD.U32 R4, RZ, RZ, UR43 ;  /* 0x0000002bff047e24 */ /* 0x000fca000f8e00ff */
[----:B------:R-:W-:Y:S01]  /*1b70*/  ISETP.GE.AND P2, PT, R4, 0x1, PT ;  /* 0x000000010400780c */ /* 0x000fe20003f46270 */
[----:B--2---:R-:W-:-:S12]  /*1b80*/  @P1 BRA `(.L_x_24) ;  /* 0x0000000000081947 */ /* 0x004fd80003800000 */
[----:B------:R-:W2:Y:S02]  /*1b90*/  SYNCS.PHASECHK.TRANS64.TRYWAIT P1, [R3+URZ], R0 ;  /* 0x00000000030075a7 */ /* 0x000ea4000802017f */
[----:B--2---:R-:W-:Y:S05]  /*1ba0*/  @!P1 BRA `(.L_x_25) ;  /* 0x000000a000a49947 */ /* 0x004fea0003800000 */
.L_x_24:
[----:B------:R-:W-:Y:S05]  /*1bb0*/  WARPSYNC.ALL ;  /* 0x0000000000007948 */ /* 0x000fea0003800000 */
[----:B------:R-:W-:Y:S01]  /*1bc0*/  UIADD3 UR4, UR41, 0x280, URZ ;  /* 0x0000028029047890 */ /* 0x000fe2000fffe03f */
[----:B------:R-:W-:Y:S01]  /*1bd0*/  WARPGROUP.ARRIVE ;  /* 0x00000000000079c5 */ /* 0x000fe20000000000 */
[----:B------:R-:W-:Y:S02]  /*1be0*/  UIADD3 UR5, UR41, 0xca80, URZ ;  /* 0x0000ca8029057890 */ /* 0x000fe4000fffe03f */
[----:B------:R-:W-:Y:S02]  /*1bf0*/  USHF.R.U32.HI UR4, URZ, 0x4, UR4 ;  /* 0x000000043f047899 */ /* 0x000fe40008011604 */
[----:B------:R-:W-:-:S02]  /*1c00*/  USHF.R.U32.HI UR5, URZ, 0x4, UR5 ;  /* 0x000000043f057899 */ /* 0x000fc40008011605 */
[----:B------:R-:W-:Y:S02]  /*1c10*/  ULOP3.LUT UR4, UR4, 0x3fff, URZ, 0xc0, !UPT ;  /* 0x00003fff04047892 */ /* 0x000fe4000f8ec03f */
[----:B------:R-:W-:Y:S02]  /*1c20*/  ULOP3.LUT UR5, UR5, 0x3fff, URZ, 0xc0, !UPT ;  /* 0x00003fff05057892 */ /* 0x000fe4000f8ec03f */
[----:B------:R-:W-:Y:S02]  /*1c30*/  ULOP3.LUT UR4, UR4, 0x10000, URZ, 0xfc, !UPT ;  /* 0x0001000004047892 */ /* 0x000fe4000f8efc3f */
[----:B------:R-:W-:Y:S02]  /*1c40*/  ULOP3.LUT UR5, UR5, 0x10000, URZ, 0xfc, !UPT ;  /* 0x0001000005057892 */ /* 0x000fe4000f8efc3f */
[----:B------:R-:W-:Y:S02]  /*1c50*/  ULEA UR8, UR38, UR4, 0x7 ;  /* 0x0000000426087291 */ /* 0x000fe4000f8e383f */
[----:B------:R-:W-:Y:S01]  /*1c60*/  UIMAD UR6, UR38, 0x1c0, UR5 ;  /* 0x000001c0260678a4 */ /* 0x000fe2000f8e0205 */
[----:B------:R-:W-:Y:S01]  /*1c70*/  UMOV UR9, 0xc0000010 ;  /* 0xc000001000097882 */ /* 0x000fe20000000000 */
[----:B------:R-:W-:-:S02]  /*1c80*/  UMOV UR11, 0xc0000010 ;  /* 0xc0000010000b7882 */ /* 0x000fc40000000000 */
[----:B------:R-:W-:Y:S02]  /*1c90*/  UIADD3 UR7, UR6, 0x40, URZ ;  /* 0x0000004006077890 */ /* 0x000fe4000fffe03f */
[----:B------:R-:W-:Y:S02]  /*1ca0*/  UIADD3 UR12, UR6, 0x80, URZ ;  /* 0x00000080060c7890 */ /* 0x000fe4000fffe03f */
[----:B------:R-:W-:Y:S01]  /*1cb0*/  UMOV UR10, UR6 ;  /* 0x00000006000a7c82 */ /* 0x000fe20008000000 */
[----:B------:R-:W-:Y:S01]  /*1cc0*/  UIADD3 UR13, UR6, 0xc0, URZ ;  /* 0x000000c0060d7890 */ /* 0x000fe2000fffe03f */
[----:B------:R-:W-:Y:S01]  /*1cd0*/  HGMMA.64x32x16.F32.BF16 R120, gdesc[UR8], RZ, !UPT, gsb0 ;  /* 0x00600000087879f0 */ /* 0x000fe2000c0018ff */
[----:B------:R-:W-:Y:S01]  /*1ce0*/  UMOV UR10, UR7 ;  /* 0x00000007000a7c82 */ /* 0x000fe20008000000 */
[----:B------:R-:W-:Y:S01]  /*1cf0*/  UMOV UR11, 0xc0000010 ;  /* 0xc0000010000b7882 */ /* 0x000fe20000000000 */
[----:B------:R-:W-:Y:S01]  /*1d00*/  UIADD3 UR7, UR6, 0x100, URZ ;  /* 0x0000010006077890 */ /* 0x000fe2000fffe03f */
[----:B------:R-:W-:-:S02]  /*1d10*/  WARPGROUP.DEPBAR.LE gsb0, 0x0 ;  /* 0x00008000000079c5 */ /* 0x000fc40000010000 */
[----:B------:R-:W-:-:S06]  /*1d20*/  WARPGROUP.ARRIVE ;  /* 0x00000000000079c5 */ /* 0x000fcc0000000000 */
[----:B------:R-:W-:Y:S01]  /*1d30*/  HGMMA.64x32x16.F32.BF16 R104, gdesc[UR8], RZ, !UPT, gsb0 ;  /* 0x00600000086879f0 */ /* 0x000fe2000c0018ff */
[----:B------:R-:W-:Y:S01]  /*1d40*/  UMOV UR10, UR12 ;  /* 0x0000000c000a7c82 */ /* 0x000fe20008000000 */
[----:B------:R-:W-:Y:S01]  /*1d50*/  UMOV UR11, 0xc0000010 ;  /* 0xc0000010000b7882 */ /* 0x000fe20000000000 */
[----:B------:R-:W-:Y:S02]  /*1d60*/  UIADD3 UR12, UR6, 0x140, URZ ;  /* 0x00000140060c7890 */ /* 0x000fe4000fffe03f */
[----:B------:R-:W-:Y:S01]  /*1d70*/  UIADD3 UR6, UR6, 0x180, URZ ;  /* 0x0000018006067890 */ /* 0x000fe2000fffe03f */
[----:B------:R-:W-:Y:S02]  /*1d80*/  WARPGROUP.DEPBAR.LE gsb0, 0x0 ;  /* 0x00008000000079c5 */ /* 0x000fe40000010000 */
[----:B------:R-:W-:-:S06]  /*1d90*/  WARPGROUP.ARRIVE ;  /* 0x00000000000079c5 */ /* 0x000fcc0000000000 */
[----:B------:R-:W-:Y:S01]  /*1da0*/  HGMMA.64x32x16.F32.BF16 R88, gdesc[UR8], RZ, !UPT, gsb0 ;  /* 0x00600000085879f0 */ /* 0x000fe2000c0018ff */
[----:B------:R-:W-:Y:S01]  /*1db0*/  UMOV UR10, UR13 ;  /* 0x0000000d000a7c82 */ /* 0x000fe20008000000 */
[----:B------:R-:W-:Y:S01]  /*1dc0*/  UMOV UR11, 0xc0000010 ;  /* 0xc0000010000b7882 */ /* 0x000fe20000000000 */
        /* <DEDUP_REMOVED lines=17> */
[----:B------:R-:W-:Y:S03]  /*1ee0*/  HGMMA.64x32x16.F32.BF16 R24, gdesc[UR8], RZ, !UPT, gsb0 ;  /* 0x00600000081879f0 */ /* 0x000fe6000c0018ff */
[----:B------:R-:W-:Y:S02]  /*1ef0*/  WARPGROUP.DEPBAR.LE gsb0, 0x0 ;  /* 0x00008000000079c5 */ /* 0x000fe40000010000 */
[----:B------:R-:W-:Y:S05]  /*1f00*/  @!P2 BRA `(.L_x_26) ;  /* 0x00000004004ca947 */ /* 0x000fea0003800000 */
[----:B------:R-:W-:Y:S01]  /*1f10*/  UIADD3 UR6, UR38, 0x1, URZ ;  /* 0x0000000126067890 */ /* 0x000fe2000fffe03f */
[----:B-12---:R-:W-:Y:S02]  /*1f20*/  IMAD.U32 R0, RZ, RZ, UR43 ;  /* 0x0000002bff007e24 */ /* 0x006fe4000f8e00ff */
[----:B------:R-:W-:Y:S01]  /*1f30*/  IMAD.U32 R3, RZ, RZ, UR38 ;  /* 0x00000026ff037e24 */ /* 0x000fe2000f8e00ff */
[----:B------:R-:W-:-:S04]  /*1f40*/  UISETP.NE.AND UP0, UPT, UR6, 0x19, UPT ;  /* 0x000000190600788c */ /* 0x000fc8000bf05270 */
[----:B------:R-:W-:Y:S02]  /*1f50*/  USEL UR7, URZ, 0x1, UP0 ;  /* 0x000000013f077887 */ /* 0x000fe40008000000 */
[----:B------:R-:W-:Y:S02]  /*1f60*/  USEL UR6, UR6, URZ, UP0 ;  /* 0x0000003f06067287 */ /* 0x000fe40008000000 */
[----:B------:R-:W-:-:S06]  /*1f70*/  ULOP3.LUT UR7, UR39, UR7, URZ, 0x3c, !UPT ;  /* 0x0000000727077292 */ /* 0x000fcc000f8e3c3f */
[----:B------:R-:W-:-:S07]  /*1f80*/  IMAD.U32 R6, RZ, RZ, UR7 ;  /* 0x00000007ff067e24 */ /* 0x000fce000f8e00ff */
.L_x_33:
[----:B------:R-:W-:Y:S05]  /*1f90*/  @!P0 BRA `(.L_x_27) ;  /* 0x0000000000048947 */ /* 0x000fea0003800000 */
[----:B------:R-:W-:Y:S01]  /*1fa0*/  BPT.TRAP 0x1 ;  /* 0x000000040000795c */ /* 0x000fe20000300000 */
.L_x_27:
[----:B------:R-:W-:Y:S01]  /*1fb0*/  ULEA UR7, UR6, UR41, 0x3 ;  /* 0x0000002906077291 */ /* 0x000fe2000f8e183f */
[----:B------:R-:W-:-:S08]  /*1fc0*/  SHF.L.U32 R4, R6, 0x1f, RZ ;  /* 0x0000001f06047819 */ /* 0x000fd000000006ff */
[----:B------:R1:W2:Y:S01]  /*1fd0*/  SYNCS.PHASECHK.TRANS64.TRYWAIT P1, [UR7], R4 ;  /* 0x00000004ff0075a7 */ /* 0x0002a20008020147 */
[----:B------:R-:W-:Y:S05]  /*1fe0*/  @!P0 BRA `(.L_x_28) ;  /* 0x0000000000048947 */ /* 0x000fea0003800000 */
[----:B------:R-:W-:Y:S01]  /*1ff0*/  BPT.TRAP 0x1 ;  /* 0x000000040000795c */ /* 0x000fe20000300000 */
.L_x_28:
[----:B--2---:R-:W-:Y:S05]  /*2000*/  @P1 BRA `(.L_x_29) ;  /* 0x0000000000081947 */ /* 0x004fea0003800000 */
[----:B------:R-:W2:Y:S02]  /*2010*/  SYNCS.PHASECHK.TRANS64.TRYWAIT P1, [UR7], R4 ;  /* 0x00000004ff0075a7 */ /* 0x000ea40008020147 */
[----:B--2---:R-:W-:Y:S05]  /*2020*/  @!P1 BRA `(.L_x_30) ;  /* 0x0000009c00989947 */ /* 0x004fea0003800000 */
.L_x_29:
[----:B------:R-:W-:Y:S01]  /*2030*/  ULEA UR8, UR6, UR4, 0x7 ;  /* 0x0000000406087291 */ /* 0x000fe2000f8e383f */
[----:B------:R-:W-:Y:S01]  /*2040*/  WARPGROUP.ARRIVE ;  /* 0x00000000000079c5 */ /* 0x000fe20000000000 */
[----:B------:R-:W-:Y:S01]  /*2050*/  UIMAD UR7, UR6, 0x1c0, UR5 ;  /* 0x000001c0060778a4 */ /* 0x000fe2000f8e0205 */
[----:B------:R-:W-:Y:S01]  /*2060*/  UMOV UR9, 0xc0000010 ;  /* 0xc000001000097882 */ /* 0x000fe20000000000 */
[----:B------:R-:W-:Y:S02]  /*2070*/  UMOV UR11, 0xc0000010 ;  /* 0xc0000010000b7882 */ /* 0x000fe40000000000 */
[----:B------:R-:W-:Y:S02]  /*2080*/  UIADD3 UR12, UR7, 0x40, URZ ;  /* 0x00000040070c7890 */ /* 0x000fe4000fffe03f */
[----:B------:R-:W-:Y:S02]  /*2090*/  UIADD3 UR13, UR7, 0x80, URZ ;  /* 0x00000080070d7890 */ /* 0x000fe4000fffe03f */
[----:B------:R-:W-:Y:S01]  /*20a0*/  UMOV UR10, UR7 ;  /* 0x00000007000a7c82 */ /* 0x000fe20008000000 */
[----:B------:R-:W-:Y:S01]  /*20b0*/  UIADD3 UR14, UR7, 0xc0, URZ ;  /* 0x000000c0070e7890 */ /* 0x000fe2000fffe03f */
[----:B------:R-:W-:Y:S01]  /*20c0*/  HGMMA.64x32x16.F32.BF16 R120, gdesc[UR8], R120, gsb0 ;  /* 0x00600000087879f0 */ /* 0x000fe20008001878 */
[----:B------:R-:W-:Y:S01]  /*20d0*/  UMOV UR10, UR12 ;  /* 0x0000000c000a7c82 */ /* 0x000fe20008000000 */
[----:B------:R-:W-:Y:S01]  /*20e0*/  UMOV UR11, 0xc0000010 ;  /* 0xc0000010000b7882 */ /* 0x000fe20000000000 */
[----:B------:R-:W-:Y:S01]  /*20f0*/  UIADD3 UR12, UR7, 0x100, URZ ;  /* 0x00000100070c7890 */ /* 0x000fe2000fffe03f */
[----:B------:R-:W-:-:S02]  /*2100*/  WARPGROUP.DEPBAR.LE gsb0, 0x0 ;  /* 0x00008000000079c5 */ /* 0x000fc40000010000 */
[----:B------:R-:W-:-:S06]  /*2110*/  WARPGROUP.ARRIVE ;  /* 0x00000000000079c5 */ /* 0x000fcc0000000000 */
[----:B------:R-:W-:Y:S01]  /*2120*/  HGMMA.64x32x16.F32.BF16 R104, gdesc[UR8], R104, gsb0 ;  /* 0x00600000086879f0 */ /* 0x000fe20008001868 */
[----:B------:R-:W-:Y:S01]  /*2130*/  UMOV UR10, UR13 ;  /* 0x0000000d000a7c82 */ /* 0x000fe20008000000 */
[----:B------:R-:W-:Y:S01]  /*2140*/  UMOV UR11, 0xc0000010 ;  /* 0xc0000010000b7882 */ /* 0x000fe20000000000 */
[----:B------:R-:W-:Y:S02]  /*2150*/  UIADD3 UR13, UR7, 0x140, URZ ;  /* 0x00000140070d7890 */ /* 0x000fe4000fffe03f */
[----:B------:R-:W-:Y:S01]  /*2160*/  UIADD3 UR7, UR7, 0x180, URZ ;  /* 0x0000018007077890 */ /* 0x000fe2000fffe03f */
[----:B------:R-:W-:Y:S02]  /*2170*/  WARPGROUP.DEPBAR.LE gsb0, 0x0 ;  /* 0x00008000000079c5 */ /* 0x000fe40000010000 */
[----:B------:R-:W-:-:S06]  /*2180*/  WARPGROUP.ARRIVE ;  /* 0x00000000000079c5 */ /* 0x000fcc0000000000 */
[----:B------:R-:W-:Y:S01]  /*2190*/  HGMMA.64x32x16.F32.BF16 R88, gdesc[UR8], R88, gsb0 ;  /* 0x00600000085879f0 */ /* 0x000fe20008001858 */
[----:B------:R-:W-:Y:S01]  /*21a0*/  UMOV UR10, UR14 ;  /* 0x0000000e000a7c82 */ /* 0x000fe20008000000 */
[----:B------:R-:W-:Y:S01]  /*21b0*/  UMOV UR11, 0xc0000010 ;  /* 0xc0000010000b7882 */ /* 0x000fe20000000000 */
        /* <DEDUP_REMOVED lines=17> */
[----:B------:R-:W-:Y:S03]  /*22d0*/  HGMMA.64x32x16.F32.BF16 R24, gdesc[UR8], R24, gsb0 ;  /* 0x00600000081879f0 */ /* 0x000fe60008001818 */
[----:B------:R-:W-:Y:S02]  /*22e0*/  WARPGROUP.DEPBAR.LE gsb0, 0x0 ;  /* 0x00008000000079c5 */ /* 0x000fe40000010000 */
[----:B------:R-:W-:Y:S05]  /*22f0*/  @!P0 BRA `(.L_x_31) ;  /* 0x0000000000048947 */ /* 0x000fea0003800000 */
[----:B------:R-:W-:Y:S01]  /*2300*/  BPT.TRAP 0x1 ;  /* 0x000000040000795c */ /* 0x000fe20000300000 */
.L_x_31:
[----:B------:R-:W-:-:S13]  /*2310*/  ISETP.NE.AND P1, PT, R137, RZ, PT ;  /* 0x000000ff8900720c */ /* 0x000fda0003f25270 */
[----:B-12---:R-:W-:-:S05]  /*2320*/  @P1 LEA R4, R3, UR41, 0x3 ;  /* 0x0000002903041c11 */ /* 0x006fca000f8e18ff */
[----:B------:R-:W-:-:S05]  /*2330*/  @P1 VIADD R5, R4, 0xc8 ;  /* 0x000000c804051836 */ /* 0x000fca0000000000 */
[----:B------:R-:W-:-:S04]  /*2340*/  @P1 PRMT R5, R136, 0x654, R5 ;  /* 0x0000065488051816 */ /* 0x000fc80000000005 */
[----:B------:R1:W-:Y:S01]  /*2350*/  @P1 SYNCS.ARRIVE.TRANS64.RED.A1T0 RZ, [R5+URZ], RZ ;  /* 0x000000ff05ff19a7 */ /* 0x0003e2000810043f */
[----:B------:R-:W-:-:S13]  /*2360*/  ISETP.GT.U32.AND P1, PT, R16, 0x1, PT ;  /* 0x000000011000780c */ /* 0x000fda0003f24070 */
[----:B-1----:R-:W-:Y:S05]  /*2370*/  @P1 BRA `(.L_x_32) ;  /* 0x0000000000041947 */ /* 0x002fea0003800000 */
[----:B------:R-:W-:Y:S01]  /*2380*/  BPT.TRAP 0x1 ;  /* 0x000000040000795c */ /* 0x000fe20000300000 */
.L_x_32:
[----:B------:R-:W-:Y:S01]  /*2390*/  UIADD3 UR6, UR6, 0x1, URZ ;  /* 0x0000000106067890 */ /* 0x000fe2000fffe03f */
[C---:B------:R-:W-:Y:S01]  /*23a0*/  ISETP.GT.AND P2, PT, R0.reuse, 0x1, PT ;  /* 0x000000010000780c */ /* 0x040fe20003f44270 */
[----:B------:R-:W-:Y:S02]  /*23b0*/  VIADD R3, R3, 0x1 ;  /* 0x0000000103037836 */ /* 0x000fe40000000000 */
[----:B------:R-:W-:Y:S01]  /*23c0*/  UISETP.NE.AND UP0, UPT, UR6, 0x19, UPT ;  /* 0x000000190600788c */ /* 0x000fe2000bf05270 */
[----:B------:R-:W-:Y:S02]  /*23d0*/  VIADD R0, R0, 0xffffffff ;  /* 0xffffffff00007836 */ /* 0x000fe40000000000 */
[C---:B------:R-:W-:Y:S01]  /*23e0*/  ISETP.NE.AND P1, PT, R3.reuse, 0x19, PT ;  /* 0x000000190300780c */ /* 0x040fe20003f25270 */
[----:B------:R-:W-:Y:S02]  /*23f0*/  USEL UR7, URZ, 0x1, UP0 ;  /* 0x000000013f077887 */ /* 0x000fe40008000000 */
[----:B------:R-:W-:Y:S01]  /*2400*/  USEL UR6, UR6, URZ, UP0 ;  /* 0x0000003f06067287 */ /* 0x000fe20008000000 */
[----:B------:R-:W-:-:S03]  /*2410*/  SEL R3, R3, RZ, P1 ;  /* 0x000000ff03037207 */ /* 0x000fc60000800000 */
[----:B------:R-:W-:Y:S01]  /*2420*/  LOP3.LUT R6, R6, UR7, RZ, 0x3c, !PT ;  /* 0x0000000706067c12 */ /* 0x000fe2000f8e3cff */
[----:B------:R-:W-:Y:S07]  /*2430*/  @P2 BRA `(.L_x_33) ;  /* 0xfffffff800d42947 */ /* 0x000fee000383ffff */
.L_x_26:
[----:B-12---:R-:W1:Y:S01]  /*2440*/  LDC R0, c[0x0][0x28c] ;  /* 0x0000a300ff007b82 */ /* 0x006e620000000800 */
[----:B------:R2:W-:Y:S01]  /*2450*/  SYNCS.ARRIVE.TRANS64.A1T0 RZ, [R144+UR45], RZ ;  /* 0x000000ff90ff79a7 */ /* 0x0005e2000810002d */
[----:B-1----:R-:W-:-:S13]  /*2460*/  ISETP.GE.AND P1, PT, R0, 0x1, PT ;  /* 0x000000010000780c */ /* 0x002fda0003f26270 */
[----:B--2---:R-:W-:Y:S05]  /*2470*/  @!P1 BRA `(.L_x_34) ;  /* 0x0000000000449947 */ /* 0x004fea0003800000 */
[----:B------:R-:W-:Y:S05]  /*2480*/  @!P0 BRA `(.L_x_35) ;  /* 0x0000000000048947 */ /* 0x000fea0003800000 */
[----:B------:R-:W-:Y:S01]  /*2490*/  BPT.TRAP 0x1 ;  /* 0x000000040000795c */ /* 0x000fe20000300000 */
.L_x_35:
[----:B------:R-:W-:-:S13]  /*24a0*/  ISETP.NE.AND P0, PT, R137, RZ, PT ;  /* 0x000000ff8900720c */ /* 0x000fda0003f05270 */
[----:B------:R-:W-:-:S05]  /*24b0*/  VOTEU.ANY UP0, P0 ;  /* 0x00000000003f7886 */ /* 0x000fca0000000100 */
[----:B------:R-:W-:-:S06]  /*24c0*/  @UP0 UIADD3 UR4, UR43, UR38, URZ ;  /* 0x000000262b040290 */ /* 0x000fcc000fffe03f */
[----:B------:R-:W-:Y:S02]  /*24d0*/  IMAD.U32 R4, RZ, RZ, UR4 ;  /* 0x00000004ff047e24 */ /* 0x000fe4000f8e00ff */
[----:B------:R-:W-:Y:S02]  /*24e0*/  IMAD.U32 R3, RZ, RZ, UR4 ;  /* 0x00000004ff037e24 */ /* 0x000fe4000f8e00ff */
[----:B------:R-:W-:-:S05]  /*24f0*/  @P0 IMAD.WIDE.U32 R4, R4, 0x51eb851f, RZ ;  /* 0x51eb851f04040825 */ /* 0x000fca00078e00ff */
[----:B------:R-:W-:-:S05]  /*2500*/  @P0 SHF.R.U32.HI R0, RZ, 0x3, R5 ;  /* 0x00000003ff000819 */ /* 0x000fca0000011605 */
[----:B------:R-:W-:-:S05]  /*2510*/  @P0 IMAD R0, R0, -0x19, R3 ;  /* 0xffffffe700000824 */ /* 0x000fca00078e0203 */
[----:B------:R-:W-:-:S05]  /*2520*/  @P0 LEA R0, R0, UR41, 0x3 ;  /* 0x0000002900000c11 */ /* 0x000fca000f8e18ff */
[----:B------:R-:W-:-:S05]  /*2530*/  @P0 VIADD R3, R0, 0xc8 ;  /* 0x000000c800030836 */ /* 0x000fca0000000000 */
[----:B------:R-:W-:-:S04]  /*2540*/  @P0 PRMT R3, R136, 0x654, R3 ;  /* 0x0000065488030816 */ /* 0x000fc80000000003 */
[----:B------:R1:W-:Y:S01]  /*2550*/  @P0 SYNCS.ARRIVE.TRANS64.RED.A1T0 RZ, [R3+URZ], RZ ;  /* 0x000000ff03ff09a7 */ /* 0x0003e2000810043f */
[----:B------:R-:W-:-:S13]  /*2560*/  ISETP.GT.U32.AND P0, PT, R16, 0x1, PT ;  /* 0x000000011000780c */ /* 0x000fda0003f04070 */
[----:B-1----:R-:W-:Y:S05]  /*2570*/  @P0 BRA `(.L_x_34) ;  /* 0x0000000000040947 */ /* 0x002fea0003800000 */
[----:B------:R-:W-:Y:S01]  /*2580*/  BPT.TRAP 0x1 ;  /* 0x000000040000795c */ /* 0x000fe20000300000 */
.L_x_34:
[----:B------:R-:W-:Y:S01]  /*2590*/  SHF.L.U32 R0, R149, 0x1f, RZ ;  /* 0x0000001f95007819 */ /* 0x000fe200000006ff */
[----:B------:R-:W-:Y:S01]  /*25a0*/  UIADD3 UR38, UR44, UR38, URZ ;  /* 0x000000262c267290 */ /* 0x000fe2000fffe03f */
[----:B------:R-:W1:Y:S01]  /*25b0*/  LDC R9, c[0x0][0x288] ;  /* 0x0000a200ff097b82 */ /* 0x000e620000000800 */
[----:B------:R-:W-:Y:S01]  /*25c0*/  UISETP.GE.U32.AND UP1, UPT, UR44, 0x19, UPT ;  /* 0x000000192c00788c */ /* 0x000fe2000bf26070 */
[----:B------:R-:W-:Y:S01]  /*25d0*/  IMAD.SHL.U32 R10, R142, 0x2, RZ ;  /* 0x000000028e0a7824 */ /* 0x000fe200078e00ff */
[----:B------:R-:W-:Y:S02]  /*25e0*/  UISETP.GT.U32.AND UP0, UPT, UR38, 0x18, UPT ;  /* 0x000000182600788c */ /* 0x000fe4000bf04070 */
[----:B------:R-:W-:Y:S02]  /*25f0*/  UIMAD.WIDE.U32 UR4, UR38, 0x51eb851f, URZ ;  /* 0x51eb851f260478a5 */ /* 0x000fe4000f8e003f */
[----:B------:R-:W-:Y:S01]  /*2600*/  UISETP.LT.U32.AND UP0, UPT, UR44, 0x19, UP0 ;  /* 0x000000192c00788c */ /* 0x000fe20008701070 */
[----:B------:R-:W2:Y:S01]  /*2610*/  SYNCS.PHASECHK.TRANS64.TRYWAIT P0, [R143+UR42+0x10], R0 ;  /* 0x000010008f0075a7 */ /* 0x000ea2000800016a */
[----:B------:R-:W-:Y:S01]  /*2620*/  USHF.R.U32.HI UR4, URZ, 0x3, UR5 ;  /* 0x000000033f047899 */ /* 0x000fe20008011605 */
[----:B------:R-:W-:Y:S01]  /*2630*/  SHF.R.S32.HI R11, RZ, 0x1f, R10 ;  /* 0x0000001fff0b7819 */ /* 0x000fe2000001140a */
[----:B------:R-:W-:-:S02]  /*2640*/  USEL UR6, URZ, 0x1, !UP0 ;  /* 0x000000013f067887 */ /* 0x000fc4000c000000 */
[----:B------:R-:W-:Y:S02]  /*2650*/  UIMAD UR38, UR4, -0x19, UR38 ;  /* 0xffffffe7042678a4 */ /* 0x000fe4000f8e0226 */
[----:B------:R-:W-:-:S04]  /*2660*/  ULOP3.LUT UR39, UR39, UR6, URZ, 0x3c, !UPT ;  /* 0x0000000627277292 */ /* 0x000fc8000f8e3c3f */
[----:B------:R-:W-:Y:S01]  /*2670*/  @UP1 ULOP3.LUT UR39, UR39, 0x1, UR4, 0x78, !UPT ;  /* 0x0000000127271892 */ /* 0x000fe2000f8e7804 */
[----:B-12---:R-:W-:Y:S11]  /*2680*/  @!P0 BRA `(.L_x_36) ;  /* 0x0000009800188947 */ /* 0x006ff60003800000 */
.L_x_307:
[----:B------:R-:W-:Y:S01]  /*2690*/  IMAD.SHL.U32 R8, R19, 0x40, RZ ;  /* 0x0000004013087824 */ /* 0x000fe200078e00ff */
[----:B------:R-:W-:Y:S01]  /*26a0*/  ULDC UR6, c[0x0][0x284] ;  /* 0x0000a10000067ab9 */ /* 0x000fe20000000800 */
[----:B------:R-:W-:Y:S01]  /*26b0*/  IMAD R14, R22, 0xe0, RZ ;  /* 0x000000e0160e7824 */ /* 0x000fe200078e02ff */
[----:B------:R-:W-:Y:S01]  /*26c0*/  SHF.R.S32.HI R153, RZ, 0x1f, R2 ;  /* 0x0000001fff997819 */ /* 0x000fe20000011402 */
[----:B------:R-:W-:Y:S01]  /*26d0*/  ULDC.64 UR4, c[0x0][0x5d0] ;  /* 0x0001740000047ab9 */ /* 0x000fe20000000a00 */
[----:B------:R-:W-:Y:S01]  /*26e0*/  ISETP.GE.AND P0, PT, R8, UR6, PT ;  /* 0x0000000608007c0c */ /* 0x000fe2000bf06270 */
[----:B------:R-:W-:Y:S01]  /*26f0*/  IMAD.WIDE.U32 R4, R2, UR4, R10 ;  /* 0x0000000402047c25 */ /* 0x000fe2000f8e000a */
[----:B------:R-:W-:Y:S02]  /*2700*/  SHF.R.S32.HI R15, RZ, 0x1f, R14 ;  /* 0x0000001fff0f7819 */ /* 0x000fe4000001140e */
[C---:B------:R-:W-:Y:S01]  /*2710*/  ISETP.GE.OR P0, PT, R14.reuse, R9, P0 ;  /* 0x000000090e00720c */ /* 0x040fe20000706670 */
[----:B------:R-:W-:Y:S01]  /*2720*/  IMAD R3, R153, UR4, RZ ;  /* 0x0000000499037c24 */ /* 0x000fe2000f8e02ff */
[----:B------:R-:W-:-:S03]  /*2730*/  IADD3 R6, P1, R14, R4, RZ ;  /* 0x000000040e067210 */ /* 0x000fc60007f3e0ff */
[----:B------:R-:W-:-:S05]  /*2740*/  IMAD R3, R2, UR5, R3 ;  /* 0x0000000502037c24 */ /* 0x000fca000f8e0203 */
[----:B------:R-:W-:-:S03]  /*2750*/  IADD3.X R7, R15, R5, R3, P1, !PT ;  /* 0x000000050f077210 */ /* 0x000fc60000ffe403 */
[----:B------:R-:W-:Y:S05]  /*2760*/  @P0 BRA `(.L_x_37) ;  /* 0x0000007000ec0947 */ /* 0x000fea0003800000 */
[----:B------:R-:W2:Y:S01]  /*2770*/  LDC.64 R4, c[0x0][0x5c8] ;  /* 0x00017200ff047b82 */ /* 0x000ea20000000a00 */
[----:B-----5:R-:W-:Y:S01]  /*2780*/  FSETP.NEU.AND P0, PT, R139, RZ, PT ;  /* 0x000000ff8b00720b */ /* 0x020fe20003f0d000 */
[----:B------:R-:W-:Y:S01]  /*2790*/  IMAD R3, R142, -0x2, R9 ;  /* 0xfffffffe8e037824 */ /* 0x000fe200078e0209 */
[----:B------:R-:W-:Y:S01]  /*27a0*/  BSSY B0, `(.L_x_37) ;  /* 0x0000737000007945 */ /* 0x000fe20003800000 */
[----:B------:R-:W-:-:S04]  /*27b0*/  IMAD.WIDE R150, R19, 0x40, R140 ;  /* 0x0000004013967825 */ /* 0x000fc800078e028c */
[----:B-1----:R-:W-:Y:S02]  /*27c0*/  IMAD.IADD R0, R3, 0x1, -R14 ;  /* 0x0000000103007824 */ /* 0x002fe400078e0a0e */
[----:B------:R-:W-:-:S03]  /*27d0*/  IMAD.IADD R3, R147, 0x1, -R8 ;  /* 0x0000000193037824 */ /* 0x000fc600078e0a08 */
[----:B------:R-:W-:-:S04]  /*27e0*/  ISETP.GT.AND P1, PT, R0, RZ, PT ;  /* 0x000000ff0000720c */ /* 0x000fc80003f24270 */
[----:B------:R-:W-:Y:S01]  /*27f0*/  ISETP.GT.AND P2, PT, R3, RZ, P1 ;  /* 0x000000ff0300720c */ /* 0x000fe20000f44270 */
[-C--:B--2---:R-:W-:Y:S02]  /*2800*/  IMAD R8, R151, R4.reuse, RZ ;  /* 0x0000000497087224 */ /* 0x084fe400078e02ff */
[----:B------:R-:W-:-:S04]  /*2810*/  IMAD.WIDE.U32 R6, R150, R4, R6 ;  /* 0x0000000496067225 */ /* 0x000fc800078e0006 */
[----:B------:R-:W-:-:S04]  /*2820*/  IMAD R9, R150, R5, R8 ;  /* 0x0000000596097224 */ /* 0x000fc800078e0208 */
[----:B------:R-:W-:Y:S01]  /*2830*/  IMAD.IADD R9, R7, 0x1, R9 ;  /* 0x0000000107097824 */ /* 0x000fe200078e0209 */
[----:B------:R-:W-:Y:S06]  /*2840*/  @!P0 BRA `(.L_x_38) ;  /* 0x0000004800f88947 */ /* 0x000fec0003800000 */
[----:B------:R-:W1:Y:S01]  /*2850*/  LDC.64 R20, c[0x0][0x5b8] ;  /* 0x00016e00ff147b82 */ /* 0x000e620000000a00 */
[----:B------:R-:W-:-:S07]  /*2860*/  ULDC.64 UR4, c[0x0][0x5c0] ;  /* 0x0001700000047ab9 */ /* 0x000fce0000000a00 */
[----:B------:R-:W2:Y:S08]  /*2870*/  LDC.64 R160, c[0x0][0x5b0] ;  /* 0x00016c00ffa07b82 */ /* 0x000eb00000000a00 */
[----:B0-----:R-:W0:Y:S01]  /*2880*/  LDC.64 R12, c[0x0][0x5a8] ;  /* 0x00016a00ff0c7b82 */ /* 0x001e220000000a00 */
[-C--:B-1----:R-:W-:Y:S02]  /*2890*/  IMAD R7, R153, R20.reuse, RZ ;  /* 0x0000001499077224 */ /* 0x082fe400078e02ff */
[----:B------:R-:W-:-:S04]  /*28a0*/  IMAD.WIDE.U32 R152, R2, R20, R10 ;  /* 0x0000001402987225 */ /* 0x000fc800078e000a */
[----:B------:R-:W-:Y:S01]  /*28b0*/  IMAD R159, R2, R21, R7 ;  /* 0x00000015029f7224 */ /* 0x000fe200078e0207 */
[----:B------:R-:W-:Y:S01]  /*28c0*/  IADD3 R154, P0, R14, R152, RZ ;  /* 0x000000980e9a7210 */ /* 0x000fe20007f1e0ff */
[----:B--2---:R-:W-:-:S03]  /*28d0*/  IMAD R7, R151, R160, RZ ;  /* 0x000000a097077224 */ /* 0x004fc600078e02ff */
[----:B------:R-:W-:Y:S01]  /*28e0*/  IADD3.X R155, R15, R153, R159, P0, !PT ;  /* 0x000000990f9b7210 */ /* 0x000fe200007fe49f */
[C---:B------:R-:W-:Y:S02]  /*28f0*/  IMAD R21, R150.reuse, R161, R7 ;  /* 0x000000a196157224 */ /* 0x040fe400078e0207 */
[----:B------:R-:W-:-:S04]  /*2900*/  IMAD.WIDE.U32 R152, R150, R160, R154 ;  /* 0x000000a096987225 */ /* 0x000fc800078e009a */
[----:B------:R-:W-:Y:S01]  /*2910*/  IMAD.IADD R7, R153, 0x1, R21 ;  /* 0x0000000199077824 */ /* 0x000fe200078e0215 */
[----:B0-----:R-:W-:-:S04]  /*2920*/  LEA R156, P0, R152, R12, 0x1 ;  /* 0x0000000c989c7211 */ /* 0x001fc800078008ff */
[----:B------:R-:W-:-:S05]  /*2930*/  LEA.HI.X R157, R152, R13, R7, 0x1, P0 ;  /* 0x0000000d989d7211 */ /* 0x000fca00000f0c07 */
[----:B------:R-:W2:Y:S01]  /*2940*/  @P2 LDG.E.LTC128B.U16 R19, desc[UR36][R156.64] ;  /* 0x000000249c132981 */ /* 0x000ea2000c1e1520 */
[----:B------:R-:W-:Y:S01]  /*2950*/  IMAD.WIDE.U32 R152, R150, R160, R14 ;  /* 0x000000a096987225 */ /* 0x000fe200078e000e */
[----:B------:R-:W-:Y:S02]  /*2960*/  BSSY B1, `(.L_x_39) ;  /* 0x0000014000017945 */ /* 0x000fe40003800000 */
[----:B------:R-:W-:-:S04]  /*2970*/  IADD3 R152, P0, R10, R152, RZ ;  /* 0x000000980a987210 */ /* 0x000fc80007f1e0ff */
[----:B------:R-:W-:-:S03]  /*2980*/  IADD3.X R153, R11, R21, R153, P0, !PT ;  /* 0x000000150b997210 */ /* 0x000fc600007fe499 */
[----:B------:R-:W-:-:S04]  /*2990*/  IMAD.WIDE.U32 R152, R2, R20, R152 ;  /* 0x0000001402987225 */ /* 0x000fc800078e0098 */
[----:B--2---:R-:W-:-:S04]  /*29a0*/  IMAD.U32 R8, R19, 0x10000, RZ ;  /* 0x0001000013087824 */ /* 0x004fc800078e00ff */
[----:B------:R-:W-:Y:S01]  /*29b0*/  FMUL R7, R8, R139 ;  /* 0x0000008b08077220 */ /* 0x000fe20000400000 */
[----:B------:R-:W-:-:S03]  /*29c0*/  LEA R8, P0, R6, UR4, 0x1 ;  /* 0x0000000406087c11 */ /* 0x000fc6000f8008ff */
[----:B------:R-:W-:Y:S01]  /*29d0*/  FFMA R7, R120, R138, R7 ;  /* 0x0000008a78077223 */ /* 0x000fe20000000007 */
[----:B------:R-:W-:Y:S02]  /*29e0*/  LEA.HI.X R9, R6, UR5, R9, 0x1, P0 ;  /* 0x0000000506097c11 */ /* 0x000fe400080f0c09 */
[----:B------:R-:W-:Y:S02]  /*29f0*/  ISETP.GT.AND P0, PT, R0, 0x1, PT ;  /* 0x000000010000780c */ /* 0x000fe40003f04270 */
[----:B------:R-:W-:Y:S01]  /*2a00*/  F2FP.BF16.F32.PACK_AB R22, RZ, R7 ;  /* 0x00000007ff16723e */ /* 0x000fe200000010ff */
[----:B------:R-:W-:Y:S01]  /*2a10*/  IMAD.IADD R7, R159, 0x1, R153 ;  /* 0x000000019f077824 */ /* 0x000fe200078e0299 */
[----:B------:R-:W-:Y:S02]  /*2a20*/  ISETP.GT.AND P3, PT, R3, RZ, P0 ;  /* 0x000000ff0300720c */ /* 0x000fe40000764270 */
[----:B------:R-:W-:Y:S01]  /*2a30*/  LEA R6, P4, R152, R12, 0x1 ;  /* 0x0000000c98067211 */ /* 0x000fe200078808ff */
[----:B------:R0:W-:Y:S01]  /*2a40*/  @P2 STG.E.U16 desc[UR36][R8.64], R22 ;  /* 0x0000001608002986 */ /* 0x0001e2000c101524 */
[----:B------:R-:W-:-:S02]  /*2a50*/  SHF.L.U64.HI R153, R160, 0x3, R161 ;  /* 0x00000003a0997819 */ /* 0x000fc400000102a1 */
[----:B------:R-:W-:Y:S01]  /*2a60*/  LEA.HI.X R7, R152, R13, R7, 0x1, P4 ;  /* 0x0000000d98077211 */ /* 0x000fe200020f0c07 */
[----:B------:R-:W-:-:S06]  /*2a70*/  IMAD.SHL.U32 R152, R160, 0x8, RZ ;  /* 0x00000008a0987824 */ /* 0x000fcc00078e00ff */
[----:B------:R-:W-:Y:S05]  /*2a80*/  @!P3 BRA `(.L_x_40) ;  /* 0x000000000004b947 */ /* 0x000fea0003800000 */
[----:B------:R1:W5:Y:S02]  /*2a90*/  LDG.E.LTC128B.U16 R19, desc[UR36][R6.64+0x2] ;  /* 0x0000022406137981 */ /* 0x000364000c1e1520 */
.L_x_40:
[----:B------:R-:W-:Y:S05]  /*2aa0*/  BSYNC B1 ;  /* 0x0000000000017941 */ /* 0x000fea0003800000 */
.L_x_39:
[----:B------:R-:W-:Y:S01]  /*2ab0*/  IMAD.WIDE.U32 R152, R150, R160, R152 ;  /* 0x000000a096987225 */ /* 0x000fe200078e0098 */
[----:B------:R-:W-:-:S03]  /*2ac0*/  ISETP.GT.AND P1, PT, R3, 0x8, P1 ;  /* 0x000000080300780c */ /* 0x000fc60000f24270 */
[----:B0----5:R-:W-:Y:S02]  /*2ad0*/  IMAD.U32 R22, R19, 0x10000, RZ ;  /* 0x0001000013167824 */ /* 0x021fe400078e00ff */
[----:B------:R-:W-:Y:S01]  /*2ae0*/  IMAD.IADD R151, R21, 0x1, R153 ;  /* 0x0000000115977824 */ /* 0x000fe200078e0299 */
[----:B------:R-:W-:Y:S01]  /*2af0*/  IADD3 R21, P2, R154, R152, RZ ;  /* 0x000000989a157210 */ /* 0x000fe20007f5e0ff */
[----:B------:R-:W-:-:S04]  /*2b00*/  FMUL R22, R22, R139 ;  /* 0x0000008b16167220 */ /* 0x000fc80000400000 */
[----:B------:R-:W-:Y:S01]  /*2b10*/  FFMA R22, R121, R138, R22 ;  /* 0x0000008a79167223 */ /* 0x000fe20000000016 */
[----:B------:R-:W-:Y:S01]  /*2b20*/  IMAD.X R154, R151, 0x1, R155, P2 ;  /* 0x00000001979a7824 */ /* 0x000fe200010e069b */
[----:B------:R-:W-:-:S03]  /*2b30*/  LEA R120, P2, R21, R12, 0x1 ;  /* 0x0000000c15787211 */ /* 0x000fc600078408ff */
[----:B------:R-:W-:Y:S02]  /*2b40*/  F2FP.BF16.F32.PACK_AB R22, RZ, R22 ;  /* 0x00000016ff16723e */ /* 0x000fe400000010ff */
[----:B------:R-:W-:-:S03]  /*2b50*/  LEA.HI.X R121, R21, R13, R154, 0x1, P2 ;  /* 0x0000000d15797211 */ /* 0x000fc600010f0c9a */
[----:B------:R0:W-:Y:S04]  /*2b60*/  @P3 STG.E.U16 desc[UR36][R8.64+0x2], R22 ;  /* 0x0000021608003986 */ /* 0x0001e8000c101524 */
[----:B------:R-:W2:Y:S01]  /*2b70*/  @P1 LDG.E.LTC128B.U16 R19, desc[UR36][R120.64] ;  /* 0x0000002478131981 */ /* 0x000ea2000c1e1520 */
[----:B------:R-:W-:Y:S01]  /*2b80*/  IADD3 R10, P2, P3, R10, R152, R14 ;  /* 0x000000980a0a7210 */ /* 0x000fe20007b5e00e */
[----:B------:R-:W-:Y:S01]  /*2b90*/  BSSY B1, `(.L_x_41) ;  /* 0x0000011000017945 */ /* 0x000fe20003800000 */
[----:B------:R-:W-:Y:S02]  /*2ba0*/  SHF.L.U64.HI R5, R4, 0x4, R5 ;  /* 0x0000000404057819 */ /* 0x000fe40000010205 */
[----:B------:R-:W-:Y:S02]  /*2bb0*/  IADD3.X R11, R11, R151, R15, P2, P3 ;  /* 0x000000970b0b7210 */ /* 0x000fe400017e640f */
[----:B------:R-:W-:Y:S01]  /*2bc0*/  ISETP.GT.AND P0, PT, R3, 0x8, P0 ;  /* 0x000000080300780c */ /* 0x000fe20000704270 */
[----:B------:R-:W-:Y:S01]  /*2bd0*/  IMAD.WIDE.U32 R20, R2, R20, R10 ;  /* 0x0000001402147225 */ /* 0x000fe200078e000a */
[----:B------:R-:W-:-:S03]  /*2be0*/  LEA R10, P2, R4, R8, 0x4 ;  /* 0x00000008040a7211 */ /* 0x000fc600078420ff */
[----:B------:R-:W-:Y:S01]  /*2bf0*/  IMAD.IADD R2, R159, 0x1, R21 ;  /* 0x000000019f027824 */ /* 0x000fe200078e0215 */
[----:B------:R-:W-:Y:S01]  /*2c00*/  LEA R4, P3, R20, R12, 0x1 ;  /* 0x0000000c14047211 */ /* 0x000fe200078608ff */
[----:B------:R-:W-:-:S03]  /*2c10*/  IMAD.X R11, R5, 0x1, R9, P2 ;  /* 0x00000001050b7824 */ /* 0x000fc600010e0609 */
[----:B------:R-:W-:Y:S01]  /*2c20*/  LEA.HI.X R5, R20, R13, R2, 0x1, P3 ;  /* 0x0000000d14057211 */ /* 0x000fe200018f0c02 */
[----:B--2---:R-:W-:-:S04]  /*2c30*/  IMAD.U32 R14, R19, 0x10000, RZ ;  /* 0x00010000130e7824 */ /* 0x004fc800078e00ff */
[----:B------:R-:W-:-:S04]  /*2c40*/  FMUL R15, R14, R139 ;  /* 0x0000008b0e0f7220 */ /* 0x000fc80000400000 */
[----:B------:R-:W-:-:S05]  /*2c50*/  FFMA R15, R122, R138, R15 ;  /* 0x0000008a7a0f7223 */ /* 0x000fca000000000f */
[----:B------:R-:W-:-:S05]  /*2c60*/  F2FP.BF16.F32.PACK_AB R15, RZ, R15 ;  /* 0x0000000fff0f723e */ /* 0x000fca00000010ff */
[----:B------:R0:W-:Y:S01]  /*2c70*/  @P1 STG.E.U16 desc[UR36][R10.64], R15 ;  /* 0x0000000f0a001986 */ /* 0x0001e2000c101524 */
[----:B------:R-:W-:Y:S05]  /*2c80*/  @!P0 BRA `(.L_x_42) ;  /* 0x0000000000048947 */ /* 0x000fea0003800000 */
[----:B------:R2:W5:Y:S02]  /*2c90*/  LDG.E.LTC128B.U16 R19, desc[UR36][R4.64+0x2] ;  /* 0x0000022404137981 */ /* 0x000564000c1e1520 */
.L_x_42:
[----:B------:R-:W-:Y:S05]  /*2ca0*/  BSYNC B1 ;  /* 0x0000000000017941 */ /* 0x000fea0003800000 */
.L_x_41:
[----:B-----5:R-:W-:Y:S01]  /*2cb0*/  IMAD.U32 R2, R19, 0x10000, RZ ;  /* 0x0001000013027824 */ /* 0x020fe200078e00ff */
[----:B------:R-:W-:Y:S01]  /*2cc0*/  ISETP.GT.AND P1, PT, R0, 0x8, PT ;  /* 0x000000080000780c */ /* 0x000fe20003f24270 */
[----:B------:R-:W-:Y:S02]  /*2cd0*/  BSSY B1, `(.L_x_43) ;  /* 0x0000008000017945 */ /* 0x000fe40003800000 */
[----:B------:R-:W-:Y:S01]  /*2ce0*/  FMUL R2, R2, R139 ;  /* 0x0000008b02027220 */ /* 0x000fe20000400000 */
[----:B------:R-:W-:-:S03]  /*2cf0*/  ISETP.GT.AND P2, PT, R3, RZ, P1 ;  /* 0x000000ff0300720c */ /* 0x000fc60000f44270 */
[----:B------:R-:W-:-:S05]  /*2d00*/  FFMA R2, R123, R138, R2 ;  /* 0x0000008a7b027223 */ /* 0x000fca0000000002 */
[----:B------:R-:W-:-:S05]  /*2d10*/  F2FP.BF16.F32.PACK_AB R2, RZ, R2 ;  /* 0x00000002ff02723e */ /* 0x000fca00000010ff */
[----:B------:R3:W-:Y:S01]  /*2d20*/  @P0 STG.E.U16 desc[UR36][R10.64+0x2], R2 ;  /* 0x000002020a000986 */ /* 0x0007e2000c101524 */
[----:B------:R-:W-:Y:S05]  /*2d30*/  @!P2 BRA `(.L_x_44) ;  /* 0x000000000004a947 */ /* 0x000fea0003800000 */
[----:B------:R4:W5:Y:S02]  /*2d40*/  LDG.E.LTC128B.U16 R19, desc[UR36][R6.64+0x10] ;  /* 0x0000102406137981 */ /* 0x000964000c1e1520 */
.L_x_44:
[----:B------:R-:W-:Y:S05]  /*2d50*/  BSYNC B1 ;  /* 0x0000000000017941 */ /* 0x000fea0003800000 */
.L_x_43:
[----:B---3-5:R-:W-:Y:S01]  /*2d60*/  IMAD.U32 R2, R19, 0x10000, RZ ;  /* 0x0001000013027824 */ /* 0x028fe200078e00ff */
        /* <DEDUP_REMOVED lines=9> */
.L_x_46:
[----:B------:R-:W-:Y:S05]  /*2e00*/  BSYNC B1 ;  /* 0x0000000000017941 */ /* 0x000fea0003800000 */
.L_x_45:
[----:B-----5:R-:W-:Y:S01]  /*2e10*/  IMAD.U32 R2, R19, 0x10000, RZ ;  /* 0x0001000013027824 */ /* 0x020fe200078e00ff */
[----:B------:R-:W-:Y:S01]  /*2e20*/  ISETP.GT.AND P1, PT, R3, 0x8, P1 ;  /* 0x000000080300780c */ /* 0x000fe20000f24270 */
[----:B------:R-:W-:Y:S02]  /*2e30*/  BSSY B1, `(.L_x_47) ;  /* 0x0000007000017945 */ /* 0x000fe40003800000 */
[----:B------:R-:W-:-:S04]  /*2e40*/  FMUL R2, R2, R139 ;  /* 0x0000008b02027220 */ /* 0x000fc80000400000 */
[----:B------:R-:W-:-:S05]  /*2e50*/  FFMA R2, R125, R138, R2 ;  /* 0x0000008a7d027223 */ /* 0x000fca0000000002 */
[----:B------:R-:W-:-:S05]  /*2e60*/  F2FP.BF16.F32.PACK_AB R2, RZ, R2 ;  /* 0x00000002ff02723e */ /* 0x000fca00000010ff */
[----:B------:R0:W-:Y:S01]  /*2e70*/  @P3 STG.E.U16 desc[UR36][R8.64+0x12], R2 ;  /* 0x0000120208003986 */ /* 0x0001e2000c101524 */
[----:B------:R-:W-:Y:S05]  /*2e80*/  @!P1 BRA `(.L_x_48) ;  /* 0x0000000000049947 */ /* 0x000fea0003800000 */
[----:B------:R0:W5:Y:S02]  /*2e90*/  LDG.E.LTC128B.U16 R19, desc[UR36][R4.64+0x10] ;  /* 0x0000102404137981 */ /* 0x000164000c1e1520 */
.L_x_48:
[----:B------:R-:W-:Y:S05]  /*2ea0*/  BSYNC B1 ;  /* 0x0000000000017941 */ /* 0x000fea0003800000 */
.L_x_47:
[----:B0----5:R-:W-:Y:S01]  /*2eb0*/  IMAD.U32 R2, R19, 0x10000, RZ ;  /* 0x0001000013027824 */ /* 0x021fe200078e00ff */
[----:B------:R-:W-:Y:S01]  /*2ec0*/  ISETP.GT.AND P0, PT, R3, 0x8, P0 ;  /* 0x000000080300780c */ /* 0x000fe20000704270 */
[----:B------:R-:W-:Y:S02]  /*2ed0*/  BSSY B1, `(.L_x_49) ;  /* 0x0000007000017945 */ /* 0x000fe40003800000 */
[----:B---3--:R-:W-:-:S04]  /*2ee0*/  FMUL R13, R2, R139 ;  /* 0x0000008b020d7220 */ /* 0x008fc80000400000 */
[----:B------:R-:W-:-:S05]  /*2ef0*/  FFMA R13, R126, R138, R13 ;  /* 0x0000008a7e0d7223 */ /* 0x000fca000000000d */
[----:B------:R-:W-:-:S05]  /*2f00*/  F2FP.BF16.F32.PACK_AB R13, RZ, R13 ;  /* 0x0000000dff0d723e */ /* 0x000fca00000010ff */
[----:B------:R0:W-:Y:S01]  /*2f10*/  @P1 STG.E.U16 desc[UR36][R10.64+0x10], R13 ;  /* 0x0000100d0a001986 */ /* 0x0001e2000c101524 */
[----:B------:R-:W-:Y:S05]  /*2f20*/  @!P0 BRA `(.L_x_50) ;  /* 0x0000000000048947 */ /* 0x000fea0003800000 */
[----:B------:R3:W5:Y:S02]  /*2f30*/  LDG.E.LTC128B.U16 R19, desc[UR36][R4.64+0x12] ;  /* 0x0000122404137981 */ /* 0x000764000c1e1520 */
.L_x_50:
[----:B------:R-:W-:Y:S05]  /*2f40*/  BSYNC B1 ;  /* 0x0000000000017941 */ /* 0x000fea0003800000 */
.L_x_49:
        /* <DEDUP_REMOVED lines=10> */
.L_x_52:
[----:B------:R-:W-:Y:S05]  /*2ff0*/  BSYNC B1 ;  /* 0x0000000000017941 */ /* 0x000fea0003800000 */
.L_x_51:
[----:B0----5:R-:W-:Y:S01]  /*3000*/  IMAD.U32 R2, R19, 0x10000, RZ ;  /* 0x0001000013027824 */ /* 0x021fe200078e00ff */
        /* <DEDUP_REMOVED lines=9> */
.L_x_54:
[----:B------:R-:W-:Y:S05]  /*30a0*/  BSYNC B1 ;  /* 0x0000000000017941 */ /* 0x000fea0003800000 */
.L_x_53:
        /* <DEDUP_REMOVED lines=9> */
.L_x_56:
[----:B------:R-:W-:Y:S05]  /*3140*/  BSYNC B1 ;  /* 0x0000000000017941 */ /* 0x000fea0003800000 */
.L_x_55:
[----:B0----5:R-:W-:Y:S01]  /*3150*/  IMAD.U32 R2, R19, 0x10000, RZ ;  /* 0x0001000013027824 */ /* 0x021fe200078e00ff */
        /* <DEDUP_REMOVED lines=8> */
.L_x_58:
[----:B------:R-:W-:Y:S05]  /*31e0*/  BSYNC B1 ;  /* 0x0000000000017941 */ /* 0x000fea0003800000 */
.L_x_57:
        /* <DEDUP_REMOVED lines=10> */
.L_x_60:
[----:B------:R-:W-:Y:S05]  /*3290*/  BSYNC B1 ;  /* 0x0000000000017941 */ /* 0x000fea0003800000 */
.L_x_59:
        /* <DEDUP_REMOVED lines=10> */
.L_x_62:
[----:B------:R-:W-:Y:S05]  /*3340*/  BSYNC B1 ;  /* 0x0000000000017941 */ /* 0x000fea0003800000 */
.L_x_61:
        /* <DEDUP_REMOVED lines=9> */
.L_x_64:
[----:B------:R-:W-:Y:S05]  /*33e0*/  BSYNC B1 ;  /* 0x0000000000017941 */ /* 0x000fea0003800000 */
.L_x_63:
        /* <DEDUP_REMOVED lines=9> */
.L_x_66:
[----:B------:R-:W-:Y:S05]  /*3480*/  BSYNC B1 ;  /* 0x0000000000017941 */ /* 0x000fea0003800000 */
.L_x_65:
        /* <DEDUP_REMOVED lines=10> */
.L_x_68:
[----:B------:R-:W-:Y:S05]  /*3530*/  BSYNC B1 ;  /* 0x0000000000017941 */ /* 0x000fea0003800000 */
.L_x_67:
        /* <DEDUP_REMOVED lines=10> */
.L_x_70:
[----:B------:R-:W-:Y:S05]  /*35e0*/  BSYNC B1 ;  /* 0x0000000000017941 */ /* 0x000fea0003800000 */
.L_x_69:
        /* <DEDUP_REMOVED lines=9> */
.L_x_72:
[----:B------:R-:W-:Y:S05]  /*3680*/  BSYNC B1 ;  /* 0x0000000000017941 */ /* 0x000fea0003800000 */
.L_x_71:
        /* <DEDUP_REMOVED lines=9> */
.L_x_74:
[----:B------:R-:W-:Y:S05]  /*3720*/  BSYNC B1 ;  /* 0x0000000000017941 */ /* 0x000fea0003800000 */
.L_x_73:
        /* <DEDUP_REMOVED lines=10> */
.L_x_76:
[----:B------:R-:W-:Y:S05]  /*37d0*/  BSYNC B1 ;  /* 0x0000000000017941 */ /* 0x000fea0003800000 */
.L_x_75:
        /* <DEDUP_REMOVED lines=10> */
.L_x_78:
[----:B------:R-:W-:Y:S05]  /*3880*/  BSYNC B1 ;  /* 0x0000000000017941 */ /* 0x000fea0003800000 */
.L_x_77:
        /* <DEDUP_REMOVED lines=9> */
.L_x_80:
[----:B------:R-:W-:Y:S05]  /*3920*/  BSYNC B1 ;  /* 0x0000000000017941 */ /* 0x000fea0003800000 */
.L_x_79:
        /* <DEDUP_REMOVED lines=9> */
.L_x_82:
[----:B------:R-:W-:Y:S05]  /*39c0*/  BSYNC B1 ;  /* 0x0000000000017941 */ /* 0x000fea0003800000 */
.L_x_81:
        /* <DEDUP_REMOVED lines=10> */
.L_x_84:
[----:B------:R-:W-:Y:S05]  /*3a70*/  BSYNC B1 ;  /* 0x0000000000017941 */ /* 0x000fea0003800000 */
.L_x_83:
        /* <DEDUP_REMOVED lines=10> */
.L_x_86:
[----:B------:R-:W-:Y:S05]  /*3b20*/  BSYNC B1 ;  /* 0x0000000000017941 */ /* 0x000fea0003800000 */
.L_x_85:
        /* <DEDUP_REMOVED lines=9> */
.L_x_88:
[----:B------:R-:W-:Y:S05]  /*3bc0*/  BSYNC B1 ;  /* 0x0000000000017941 */ /* 0x000fea0003800000 */
.L_x_87:
        /* <DEDUP_REMOVED lines=9> */
.L_x_90:
[----:B------:R-:W-:Y:S05]  /*3c60*/  BSYNC B1 ;  /* 0x0000000000017941 */ /* 0x000fea0003800000 */
.L_x_89:
        /* <DEDUP_REMOVED lines=10> */
.L_x_92:
[----:B------:R-:W-:Y:S05]  /*3d10*/  BSYNC B1 ;  /* 0x0000000000017941 */ /* 0x000fea0003800000 */
.L_x_91:
        /* <DEDUP_REMOVED lines=10> */
.L_x_94:
[----:B------:R-:W-:Y:S05]  /*3dc0*/  BSYNC B1 ;  /* 0x0000000000017941 */ /* 0x000fea0003800000 */
.L_x_93:
        /* <DEDUP_REMOVED lines=9> */
.L_x_96:
[----:B------:R-:W-:Y:S05]  /*3e60*/  BSYNC B1 ;  /* 0x0000000000017941 */ /* 0x000fea0003800000 */
.L_x_95:
        /* <DEDUP_REMOVED lines=9> */
.L_x_98:
[----:B------:R-:W-:Y:S05]  /*3f00*/  BSYNC B1 ;  /* 0x0000000000017941 */ /* 0x000fea0003800000 */
.L_x_97:
        /* <DEDUP_REMOVED lines=10> */
.L_x_100:
[----:B------:R-:W-:Y:S05]  /*3fb0*/  BSYNC B1 ;  /* 0x0000000000017941 */ /* 0x000fea0003800000 */
.L_x_99:
        /* <DEDUP_REMOVED lines=10> */
.L_x_102:
[----:B------:R-:W-:Y:S05]  /*4060*/  BSYNC B1 ;  /* 0x0000000000017941 */ /* 0x000fea0003800000 */
.L_x_101:
        /* <DEDUP_REMOVED lines=9> */
.L_x_104:
[----:B------:R-:W-:Y:S05]  /*4100*/  BSYNC B1 ;  /* 0x0000000000017941 */ /* 0x000fea0003800000 */
.L_x_103:
        /* <DEDUP_REMOVED lines=9> */
.L_x_106:
[----:B------:R-:W-:Y:S05]  /*41a0*/  BSYNC B1 ;  /* 0x0000000000017941 */ /* 0x000fea0003800000 */
.L_x_105:
        /* <DEDUP_REMOVED lines=10> */
.L_x_108:
[----:B------:R-:W-:Y:S05]  /*4250*/  BSYNC B1 ;  /* 0x0000000000017941 */ /* 0x000fea0003800000 */
.L_x_107:
        /* <DEDUP_REMOVED lines=10> */
.L_x_110:
[----:B------:R-:W-:Y:S05]  /*4300*/  BSYNC B1 ;  /* 0x0000000000017941 */ /* 0x000fea0003800000 */
.L_x_109:
        /* <DEDUP_REMOVED lines=9> */
.L_x_112:
[----:B------:R-:W-:Y:S05]  /*43a0*/  BSYNC B1 ;  /* 0x0000000000017941 */ /* 0x000fea0003800000 */
.L_x_111:
        /* <DEDUP_REMOVED lines=9> */
.L_x_114:
[----:B------:R-:W-:Y:S05]  /*4440*/  BSYNC B1 ;  /* 0x0000000000017941 */ /* 0x000fea0003800000 */
.L_x_113:
        /* <DEDUP_REMOVED lines=10> */
.L_x_116:
[----:B------:R-:W-:Y:S05]  /*44f0*/  BSYNC B1 ;  /* 0x0000000000017941 */ /* 0x000fea0003800000 */
.L_x_115:
        /* <DEDUP_REMOVED lines=10> */
.L_x_118:
[----:B------:R-:W-:Y:S05]  /*45a0*/  BSYNC B1 ;  /* 0x0000000000017941 */ /* 0x000fea0003800000 */
.L_x_117:
        /* <DEDUP_REMOVED lines=9> */
.L_x_120:
[----:B------:R-:W-:Y:S05]  /*4640*/  BSYNC B1 ;  /* 0x0000000000017941 */ /* 0x000fea0003800000 */
.L_x_119:
        /* <DEDUP_REMOVED lines=9> */
.L_x_122:
[----:B------:R-:W-:Y:S05]  /*46e0*/  BSYNC B1 ;  /* 0x0000000000017941 */ /* 0x000fea0003800000 */
.L_x_121:
        /* <DEDUP_REMOVED lines=10> */
.L_x_124:
[----:B------:R-:W-:Y:S05]  /*4790*/  BSYNC B1 ;  /* 0x0000000000017941 */ /* 0x000fea0003800000 */
.L_x_123:
        /* <DEDUP_REMOVED lines=10> */
.L_x_126:
[----:B------:R-:W-:Y:S05]  /*4840*/  BSYNC B1 ;  /* 0x0000000000017941 */ /* 0x000fea0003800000 */
.L_x_125:
        /* <DEDUP_REMOVED lines=9> */
.L_x_128:
[----:B------:R-:W-:Y:S05]  /*48e0*/  BSYNC B1 ;  /* 0x0000000000017941 */ /* 0x000fea0003800000 */
.L_x_127:
        /* <DEDUP_REMOVED lines=9> */
.L_x_130:
[----:B------:R-:W-:Y:S05]  /*4980*/  BSYNC B1 ;  /* 0x0000000000017941 */ /* 0x000fea0003800000 */
.L_x_129:
        /* <DEDUP_REMOVED lines=10> */
.L_x_132:
[----:B------:R-:W-:Y:S05]  /*4a30*/  BSYNC B1 ;  /* 0x0000000000017941 */ /* 0x000fea0003800000 */
.L_x_131:
        /* <DEDUP_REMOVED lines=10> */
.L_x_134:
[----:B------:R-:W-:Y:S05]  /*4ae0*/  BSYNC B1 ;  /* 0x0000000000017941 */ /* 0x000fea0003800000 */
.L_x_133:
        /* <DEDUP_REMOVED lines=9> */
.L_x_136:
[----:B------:R-:W-:Y:S05]  /*4b80*/  BSYNC B1 ;  /* 0x0000000000017941 */ /* 0x000fea0003800000 */
.L_x_135:
        /* <DEDUP_REMOVED lines=9> */
.L_x_138:
[----:B------:R-:W-:Y:S05]  /*4c20*/  BSYNC B1 ;  /* 0x0000000000017941 */ /* 0x000fea0003800000 */
.L_x_137:
        /* <DEDUP_REMOVED lines=10> */
.L_x_140:
[----:B------:R-:W-:Y:S05]  /*4cd0*/  BSYNC B1 ;  /* 0x0000000000017941 */ /* 0x000fea0003800000 */
.L_x_139:
        /* <DEDUP_REMOVED lines=10> */
.L_x_142:
[----:B------:R-:W-:Y:S05]  /*4d80*/  BSYNC B1 ;  /* 0x0000000000017941 */ /* 0x000fea0003800000 */
.L_x_141:
        /* <DEDUP_REMOVED lines=9> */
.L_x_144:
[----:B------:R-:W-:Y:S05]  /*4e20*/  BSYNC B1 ;  /* 0x0000000000017941 */ /* 0x000fea0003800000 */
.L_x_143:
        /* <DEDUP_REMOVED lines=9> */
.L_x_146:
[----:B------:R-:W-:Y:S05]  /*4ec0*/  BSYNC B1 ;  /* 0x0000000000017941 */ /* 0x000fea0003800000 */
.L_x_145:
        /* <DEDUP_REMOVED lines=10> */
.L_x_148:
[----:B------:R-:W-:Y:S05]  /*4f70*/  BSYNC B1 ;  /* 0x0000000000017941 */ /* 0x000fea0003800000 */
.L_x_147:
        /* <DEDUP_REMOVED lines=10> */
.L_x_150:
[----:B------:R-:W-:Y:S05]  /*5020*/  BSYNC B1 ;  /* 0x0000000000017941 */ /* 0x000fea0003800000 */
.L_x_149:
        /* <DEDUP_REMOVED lines=9> */
.L_x_152:
[----:B------:R-:W-:Y:S05]  /*50c0*/  BSYNC B1 ;  /* 0x0000000000017941 */ /* 0x000fea0003800000 */
.L_x_151:
        /* <DEDUP_REMOVED lines=9> */
.L_x_154:
[----:B------:R-:W-:Y:S05]  /*5160*/  BSYNC B1 ;  /* 0x0000000000017941 */ /* 0x000fea0003800000 */
.L_x_153:
        /* <DEDUP_REMOVED lines=10> */
.L_x_156:
[----:B------:R-:W-:Y:S05]  /*5210*/  BSYNC B1 ;  /* 0x0000000000017941 */ /* 0x000fea0003800000 */
.L_x_155:
        /* <DEDUP_REMOVED lines=10> */
.L_x_158:
[----:B------:R-:W-:Y:S05]  /*52c0*/  BSYNC B1 ;  /* 0x0000000000017941 */ /* 0x000fea0003800000 */
.L_x_157:
        /* <DEDUP_REMOVED lines=9> */
.L_x_160:
[----:B------:R-:W-:Y:S05]  /*5360*/  BSYNC B1 ;  /* 0x0000000000017941 */ /* 0x000fea0003800000 */
.L_x_159:
        /* <DEDUP_REMOVED lines=9> */
.L_x_162:
[----:B------:R-:W-:Y:S05]  /*5400*/  BSYNC B1 ;  /* 0x0000000000017941 */ /* 0x000fea0003800000 */
.L_x_161:
        /* <DEDUP_REMOVED lines=10> */
.L_x_164:
[----:B------:R-:W-:Y:S05]  /*54b0*/  BSYNC B1 ;  /* 0x0000000000017941 */ /* 0x000fea0003800000 */
.L_x_163:
        /* <DEDUP_REMOVED lines=10> */
.L_x_166:
[----:B------:R-:W-:Y:S05]  /*5560*/  BSYNC B1 ;  /* 0x0000000000017941 */ /* 0x000fea0003800000 */
.L_x_165:
        /* <DEDUP_REMOVED lines=9> */
.L_x_168:
[----:B------:R-:W-:Y:S05]  /*5600*/  BSYNC B1 ;  /* 0x0000000000017941 */ /* 0x000fea0003800000 */
.L_x_167:
        /* <DEDUP_REMOVED lines=9> */
.L_x_170:
[----:B------:R-:W-:Y:S05]  /*56a0*/  BSYNC B1 ;  /* 0x0000000000017941 */ /* 0x000fea0003800000 */
.L_x_169:
        /* <DEDUP_REMOVED lines=10> */
.L_x_172:
[----:B------:R-:W-:Y:S05]  /*5750*/  BSYNC B1 ;  /* 0x0000000000017941 */ /* 0x000fea0003800000 */
.L_x_171:
        /* <DEDUP_REMOVED lines=10> */
.L_x_174:
[----:B------:R-:W-:Y:S05]  /*5800*/  BSYNC B1 ;  /* 0x0000000000017941 */ /* 0x000fea0003800000 */
.L_x_173:
        /* <DEDUP_REMOVED lines=9> */
.L_x_176:
[----:B------:R-:W-:Y:S05]  /*58a0*/  BSYNC B1 ;  /* 0x0000000000017941 */ /* 0x000fea0003800000 */
.L_x_175:
        /* <DEDUP_REMOVED lines=9> */
.L_x_178:
[----:B------:R-:W-:Y:S05]  /*5940*/  BSYNC B1 ;  /* 0x0000000000017941 */ /* 0x000fea0003800000 */
.L_x_177:
        /* <DEDUP_REMOVED lines=10> */
.L_x_180:
[----:B------:R-:W-:Y:S05]  /*59f0*/  BSYNC B1 ;  /* 0x0000000000017941 */ /* 0x000fea0003800000 */
.L_x_179:
        /* <DEDUP_REMOVED lines=10> */
.L_x_182:
[----:B------:R-:W-:Y:S05]  /*5aa0*/  BSYNC B1 ;  /* 0x0000000000017941 */ /* 0x000fea0003800000 */
.L_x_181:
        /* <DEDUP_REMOVED lines=9> */
.L_x_184:
[----:B------:R-:W-:Y:S05]  /*5b40*/  BSYNC B1 ;  /* 0x0000000000017941 */ /* 0x000fea0003800000 */
.L_x_183:
        /* <DEDUP_REMOVED lines=9> */
.L_x_186:
[----:B------:R-:W-:Y:S05]  /*5be0*/  BSYNC B1 ;  /* 0x0000000000017941 */ /* 0x000fea0003800000 */
.L_x_185:
        /* <DEDUP_REMOVED lines=10> */
.L_x_188:
[----:B------:R-:W-:Y:S05]  /*5c90*/  BSYNC B1 ;  /* 0x0000000000017941 */ /* 0x000fea0003800000 */
.L_x_187:
        /* <DEDUP_REMOVED lines=10> */
.L_x_190:
[----:B------:R-:W-:Y:S05]  /*5d40*/  BSYNC B1 ;  /* 0x0000000000017941 */ /* 0x000fea0003800000 */
.L_x_189:
        /* <DEDUP_REMOVED lines=9> */
.L_x_192:
[----:B------:R-:W-:Y:S05]  /*5de0*/  BSYNC B1 ;  /* 0x0000000000017941 */ /* 0x000fea0003800000 */
.L_x_191:
        /* <DEDUP_REMOVED lines=9> */
.L_x_194:
[----:B------:R-:W-:Y:S05]  /*5e80*/  BSYNC B1 ;  /* 0x0000000000017941 */ /* 0x000fea0003800000 */
.L_x_193:
        /* <DEDUP_REMOVED lines=10> */
.L_x_196:
[----:B------:R-:W-:Y:S05]  /*5f30*/  BSYNC B1 ;  /* 0x0000000000017941 */ /* 0x000fea0003800000 */
.L_x_195:
        /* <DEDUP_REMOVED lines=10> */
.L_x_198:
[----:B------:R-:W-:Y:S05]  /*5fe0*/  BSYNC B1 ;  /* 0x0000000000017941 */ /* 0x000fea0003800000 */
.L_x_197:
        /* <DEDUP_REMOVED lines=9> */
.L_x_200:
[----:B------:R-:W-:Y:S05]  /*6080*/  BSYNC B1 ;  /* 0x0000000000017941 */ /* 0x000fea0003800000 */
.L_x_199:
        /* <DEDUP_REMOVED lines=9> */
.L_x_202:
[----:B------:R-:W-:Y:S05]  /*6120*/  BSYNC B1 ;  /* 0x0000000000017941 */ /* 0x000fea0003800000 */
.L_x_201:
        /* <DEDUP_REMOVED lines=10> */
.L_x_204:
[----:B------:R-:W-:Y:S05]  /*61d0*/  BSYNC B1 ;  /* 0x0000000000017941 */ /* 0x000fea0003800000 */
.L_x_203:
        /* <DEDUP_REMOVED lines=10> */
.L_x_206:
[----:B------:R-:W-:Y:S05]  /*6280*/  BSYNC B1 ;  /* 0x0000000000017941 */ /* 0x000fea0003800000 */
.L_x_205:
        /* <DEDUP_REMOVED lines=9> */
.L_x_208:
[----:B------:R-:W-:Y:S05]  /*6320*/  BSYNC B1 ;  /* 0x0000000000017941 */ /* 0x000fea0003800000 */
.L_x_207:
        /* <DEDUP_REMOVED lines=9> */
.L_x_210:
[----:B------:R-:W-:Y:S05]  /*63c0*/  BSYNC B1 ;  /* 0x0000000000017941 */ /* 0x000fea0003800000 */
.L_x_209:
        /* <DEDUP_REMOVED lines=10> */
.L_x_212:
[----:B------:R-:W-:Y:S05]  /*6470*/  BSYNC B1 ;  /* 0x0000000000017941 */ /* 0x000fea0003800000 */
.L_x_211:
        /* <DEDUP_REMOVED lines=10> */
.L_x_214:
[----:B------:R-:W-:Y:S05]  /*6520*/  BSYNC B1 ;  /* 0x0000000000017941 */ /* 0x000fea0003800000 */
.L_x_213:
        /* <DEDUP_REMOVED lines=9> */
.L_x_216:
[----:B------:R-:W-:Y:S05]  /*65c0*/  BSYNC B1 ;  /* 0x0000000000017941 */ /* 0x000fea0003800000 */
.L_x_215:
        /* <DEDUP_REMOVED lines=9> */
.L_x_218:
[----:B------:R-:W-:Y:S05]  /*6660*/  BSYNC B1 ;  /* 0x0000000000017941 */ /* 0x000fea0003800000 */
.L_x_217:
        /* <DEDUP_REMOVED lines=10> */
.L_x_220:
[----:B------:R-:W-:Y:S05]  /*6710*/  BSYNC B1 ;  /* 0x0000000000017941 */ /* 0x000fea0003800000 */
.L_x_219:
        /* <DEDUP_REMOVED lines=10> */
.L_x_222:
[----:B------:R-:W-:Y:S05]  /*67c0*/  BSYNC B1 ;  /* 0x0000000000017941 */ /* 0x000fea0003800000 */
.L_x_221:
        /* <DEDUP_REMOVED lines=9> */
.L_x_224:
[----:B------:R-:W-:Y:S05]  /*6860*/  BSYNC B1 ;  /* 0x0000000000017941 */ /* 0x000fea0003800000 */
.L_x_223:
        /* <DEDUP_REMOVED lines=9> */
.L_x_226:
[----:B------:R-:W-:Y:S05]  /*6900*/  BSYNC B1 ;  /* 0x0000000000017941 */ /* 0x000fea0003800000 */
.L_x_225:
        /* <DEDUP_REMOVED lines=10> */
.L_x_228:
[----:B------:R-:W-:Y:S05]  /*69b0*/  BSYNC B1 ;  /* 0x0000000000017941 */ /* 0x000fea0003800000 */
.L_x_227:
        /* <DEDUP_REMOVED lines=10> */
.L_x_230:
[----:B------:R-:W-:Y:S05]  /*6a60*/  BSYNC B1 ;  /* 0x0000000000017941 */ /* 0x000fea0003800000 */
.L_x_229:
        /* <DEDUP_REMOVED lines=9> */
.L_x_232:
[----:B------:R-:W-:Y:S05]  /*6b00*/  BSYNC B1 ;  /* 0x0000000000017941 */ /* 0x000fea0003800000 */
.L_x_231:
        /* <DEDUP_REMOVED lines=9> */
.L_x_234:
[----:B------:R-:W-:Y:S05]  /*6ba0*/  BSYNC B1 ;  /* 0x0000000000017941 */ /* 0x000fea0003800000 */
.L_x_233:
        /* <DEDUP_REMOVED lines=10> */
.L_x_236:
[----:B------:R-:W-:Y:S05]  /*6c50*/  BSYNC B1 ;  /* 0x0000000000017941 */ /* 0x000fea0003800000 */
.L_x_235:
        /* <DEDUP_REMOVED lines=10> */
.L_x_238:
[----:B------:R-:W-:Y:S05]  /*6d00*/  BSYNC B1 ;  /* 0x0000000000017941 */ /* 0x000fea0003800000 */
.L_x_237:
        /* <DEDUP_REMOVED lines=9> */
.L_x_240:
[----:B------:R-:W-:Y:S05]  /*6da0*/  BSYNC B1 ;  /* 0x0000000000017941 */ /* 0x000fea0003800000 */
.L_x_239:
        /* <DEDUP_REMOVED lines=9> */
.L_x_242:
[----:B------:R-:W-:Y:S05]  /*6e40*/  BSYNC B1 ;  /* 0x0000000000017941 */ /* 0x000fea0003800000 */
.L_x_241:
        /* <DEDUP_REMOVED lines=10> */
.L_x_244:
[----:B------:R-:W-:Y:S05]  /*6ef0*/  BSYNC B1 ;  /* 0x0000000000017941 */ /* 0x000fea0003800000 */
.L_x_243:
        /* <DEDUP_REMOVED lines=10> */
.L_x_246:
[----:B------:R-:W-:Y:S05]  /*6fa0*/  BSYNC B1 ;  /* 0x0000000000017941 */ /* 0x000fea0003800000 */
.L_x_245:
        /* <DEDUP_REMOVED lines=9> */
.L_x_248:
[----:B------:R-:W-:Y:S05]  /*7040*/  BSYNC B1 ;  /* 0x0000000000017941 */ /* 0x000fea0003800000 */
.L_x_247:
        /* <DEDUP_REMOVED lines=9> */
.L_x_250:
[----:B------:R-:W-:Y:S05]  /*70e0*/  BSYNC B1 ;  /* 0x0000000000017941 */ /* 0x000fea0003800000 */
.L_x_249:
        /* <DEDUP_REMOVED lines=10> */
.L_x_252:
[----:B------:R-:W-:Y:S05]  /*7190*/  BSYNC B1 ;  /* 0x0000000000017941 */ /* 0x000fea0003800000 */
.L_x_251:
        /* <DEDUP_REMOVED lines=10> */
.L_x_254:
[----:B------:R-:W-:Y:S05]  /*7240*/  BSYNC B1 ;  /* 0x0000000000017941 */ /* 0x000fea0003800000 */
.L_x_253:
        /* <DEDUP_REMOVED lines=9> */
.L_x_256:
[----:B------:R-:W-:Y:S05]  /*72e0*/  BSYNC B1 ;  /* 0x0000000000017941 */ /* 0x000fea0003800000 */
.L_x_255:
[----:B0----5:R-:W-:Y:S01]  /*72f0*/  IMAD.U32 R0, R19, 0x10000, RZ ;  /* 0x0001000013007824 */ /* 0x021fe200078e00ff */
[----:B------:R-:W-:Y:S01]  /*7300*/  ISETP.GT.AND P0, PT, R3, 0x8, P0 ;  /* 0x000000080300780c */ /* 0x000fe20000704270 */
[----:B-1--4-:R-:W-:Y:S01]  /*7310*/  @P1 IMAD.MOV.U32 R6, RZ, RZ, R10 ;  /* 0x000000ffff061224 */ /* 0x012fe200078e000a */
[----:B------:R-:W-:Y:S01]  /*7320*/  BSSY B1, `(.L_x_257) ;  /* 0x0000009000017945 */ /* 0x000fe20003800000 */
[----:B------:R-:W-:-:S04]  /*7330*/  FMUL R7, R0, R139 ;  /* 0x0000008b00077220 */ /* 0x000fc80000400000 */
[----:B------:R-:W-:-:S05]  /*7340*/  FFMA R7, R38, R138, R7 ;  /* 0x0000008a26077223 */ /* 0x000fca0000000007 */
[----:B------:R-:W-:-:S04]  /*7350*/  F2FP.BF16.F32.PACK_AB R7, RZ, R7 ;  /* 0x00000007ff07723e */ /* 0x000fc800000010ff */
[----:B------:R-:W-:Y:S01]  /*7360*/  PRMT R0, R7, 0x7610, R0 ;  /* 0x0000761007007816 */ /* 0x000fe20000000000 */
[----:B------:R-:W-:-:S05]  /*7370*/  @P1 IMAD.MOV.U32 R7, RZ, RZ, R11 ;  /* 0x000000ffff071224 */ /* 0x000fca00078e000b */
[----:B------:R0:W-:Y:S01]  /*7380*/  @P1 STG.E.U16 desc[UR36][R6.64+0x1b0], R0 ;  /* 0x0001b00006001986 */ /* 0x0001e2000c101524 */
[----:B------:R-:W-:Y:S05]  /*7390*/  @!P0 BRA `(.L_x_258) ;  /* 0x0000000000048947 */ /* 0x000fea0003800000 */
[----:B------:R1:W5:Y:S02]  /*73a0*/  LDG.E.LTC128B.U16 R19, desc[UR36][R4.64+0x1b2] ;  /* 0x0001b22404137981 */ /* 0x000364000c1e1520 */
.L_x_258:
[----:B------:R-:W-:Y:S05]  /*73b0*/  BSYNC B1 ;  /* 0x0000000000017941 */ /* 0x000fea0003800000 */
.L_x_257:
[----:B------:R-:W-:Y:S05]  /*73c0*/  @!P0 BRA `(.L_x_259) ;  /* 0x0000002400d08947 */ /* 0x000fea0003800000 */
[----:B0----5:R-:W-:-:S04]  /*73d0*/  IMAD.U32 R0, R19, 0x10000, RZ ;  /* 0x0001000013007824 */ /* 0x021fc800078e00ff */
[----:B------:R-:W-:-:S04]  /*73e0*/  FMUL R0, R0, R139 ;  /* 0x0000008b00007220 */ /* 0x000fc80000400000 */
[----:B------:R-:W-:-:S05]  /*73f0*/  FFMA R0, R39, R138, R0 ;  /* 0x0000008a27007223 */ /* 0x000fca0000000000 */
[----:B------:R-:W-:-:S05]  /*7400*/  F2FP.BF16.F32.PACK_AB R0, RZ, R0 ;  /* 0x00000000ff00723e */ /* 0x000fca00000010ff */
[----:B------:R4:W-:Y:S01]  /*7410*/  STG.E.U16 desc[UR36][R10.64+0x1b2], R0 ;  /* 0x0001b2000a007986 */ /* 0x0009e2000c101524 */
[----:B------:R-:W-:Y:S05]  /*7420*/  BRA `(.L_x_259) ;  /* 0x0000002400b87947 */ /* 0x000fea0003800000 */
.L_x_38:
[----:B------:R-:W-:Y:S01]  /*7430*/  ULDC.64 UR4, c[0x0][0x5c0] ;  /* 0x0001700000047ab9 */ /* 0x000fe20000000a00 */
[----:B------:R-:W-:Y:S01]  /*7440*/  ISETP.GT.AND P3, PT, R0, 0x1, PT ;  /* 0x000000010000780c */ /* 0x000fe20003f64270 */
[-C--:B------:R-:W-:Y:S01]  /*7450*/  FMUL R120, R120, R138.reuse ;  /* 0x0000008a78787220 */ /* 0x080fe20000400000 */
[----:B------:R-:W-:Y:S01]  /*7460*/  LEA R8, P0, R6, UR4, 0x1 ;  /* 0x0000000406087c11 */ /* 0x000fe2000f8008ff */
[-C--:B------:R-:W-:Y:S01]  /*7470*/  FMUL R121, R121, R138.reuse ;  /* 0x0000008a79797220 */ /* 0x080fe20000400000 */
[----:B------:R-:W-:Y:S01]  /*7480*/  SHF.L.U64.HI R5, R4, 0x4, R5 ;  /* 0x0000000404057819 */ /* 0x000fe20000010205 */
[-C--:B------:R-:W-:Y:S01]  /*7490*/  FMUL R122, R122, R138.reuse ;  /* 0x0000008a7a7a7220 */ /* 0x080fe20000400000 */
[----:B------:R-:W-:Y:S01]  /*74a0*/  LEA.HI.X R9, R6, UR5, R9, 0x1, P0 ;  /* 0x0000000506097c11 */ /* 0x000fe200080f0c09 */
[-C--:B------:R-:W-:Y:S01]  /*74b0*/  FMUL R123, R123, R138.reuse ;  /* 0x0000008a7b7b7220 */ /* 0x080fe20000400000 */
[----:B------:R-:W-:Y:S01]  /*74c0*/  ISETP.GT.AND P0, PT, R3, RZ, P3 ;  /* 0x000000ff0300720c */ /* 0x000fe20001f04270 */
[----:B------:R-:W-:Y:S01]  /*74d0*/  FMUL R124, R124, R138 ;  /* 0x0000008a7c7c7220 */ /* 0x000fe20000400000 */
[----:B------:R-:W-:Y:S01]  /*74e0*/  F2FP.BF16.F32.PACK_AB R120, RZ, R120 ;  /* 0x00000078ff78723e */ /* 0x000fe200000010ff */
[-C--:B------:R-:W-:Y:S01]  /*74f0*/  FMUL R125, R125, R138.reuse ;  /* 0x0000008a7d7d7220 */ /* 0x080fe20000400000 */
[----:B------:R-:W-:Y:S01]  /*7500*/  F2FP.BF16.F32.PACK_AB R121, RZ, R121 ;  /* 0x00000079ff79723e */ /* 0x000fe200000010ff */
[----:B------:R-:W-:Y:S01]  /*7510*/  FMUL R126, R126, R138 ;  /* 0x0000008a7e7e7220 */ /* 0x000fe20000400000 */
[----:B------:R-:W-:Y:S01]  /*7520*/  LEA R4, P4, R4, R8, 0x4 ;  /* 0x0000000804047211 */ /* 0x000fe200078820ff */
[----:B------:R-:W-:Y:S01]  /*7530*/  @P2 STG.E.U16 desc[UR36][R8.64], R120 ;  /* 0x0000007808002986 */ /* 0x000fe2000c101524 */
[----:B------:R-:W-:Y:S01]  /*7540*/  ISETP.GT.AND P2, PT, R0, 0x8, PT ;  /* 0x000000080000780c */ /* 0x000fe20003f44270 */
[----:B------:R-:W-:Y:S01]  /*7550*/  FMUL R127, R127, R138 ;  /* 0x0000008a7f7f7220 */ /* 0x000fe20000400000 */
[----:B------:R-:W-:Y:S01]  /*7560*/  ISETP.GT.AND P1, PT, R3, 0x8, P1 ;  /* 0x000000080300780c */ /* 0x000fe20000f24270 */
[--C-:B------:R-:W-:Y:S01]  /*7570*/  IMAD.X R5, R5, 0x1, R9.reuse, P4 ;  /* 0x0000000105057824 */ /* 0x100fe200020e0609 */
[C---:B------:R-:W-:Y:S01]  /*7580*/  ISETP.GT.AND P5, PT, R3.reuse, RZ, P2 ;  /* 0x000000ff0300720c */ /* 0x040fe200017a4270 */
[--C-:B------:R-:W-:Y:S01]  /*7590*/  @P0 IMAD.MOV.U32 R6, RZ, RZ, R8.reuse ;  /* 0x000000ffff060224 */ /* 0x100fe200078e0008 */
[----:B------:R-:W-:Y:S01]  /*75a0*/  ISETP.GT.AND P3, PT, R3, 0x8, P3 ;  /* 0x000000080300780c */ /* 0x000fe20001f64270 */
[--C-:B------:R-:W-:Y:S01]  /*75b0*/  @P0 IMAD.MOV.U32 R7, RZ, RZ, R9.reuse ;  /* 0x000000ffff070224 */ /* 0x100fe200078e0009 */
[----:B------:R-:W-:Y:S01]  /*75c0*/  F2FP.BF16.F32.PACK_AB R122, RZ, R122 ;  /* 0x0000007aff7a723e */ /* 0x000fe200000010ff */
[-C--:B------:R-:W-:Y:S01]  /*75d0*/  FMUL R128, R128, R138.reuse ;  /* 0x0000008a80807220 */ /* 0x080fe20000400000 */
[----:B------:R-:W-:Y:S01]  /*75e0*/  F2FP.BF16.F32.PACK_AB R123, RZ, R123 ;  /* 0x0000007bff7b723e */ /* 0x000fe200000010ff */
[-C--:B------:R-:W-:Y:S01]  /*75f0*/  FMUL R129, R129, R138.reuse ;  /* 0x0000008a81817220 */ /* 0x080fe20000400000 */
[----:B------:R1:W-:Y:S01]  /*7600*/  @P0 STG.E.U16 desc[UR36][R6.64+0x2], R121 ;  /* 0x0000027906000986 */ /* 0x0003e2000c101524 */
[----:B------:R-:W-:Y:S01]  /*7610*/  ISETP.GT.AND P0, PT, R0, 0x9, PT ;  /* 0x000000090000780c */ /* 0x000fe20003f04270 */
[----:B------:R-:W-:Y:S01]  /*7620*/  FMUL R130, R130, R138 ;  /* 0x0000008a82827220 */ /* 0x000fe20000400000 */
[----:B------:R-:W-:Y:S01]  /*7630*/  F2FP.BF16.F32.PACK_AB R124, RZ, R124 ;  /* 0x0000007cff7c723e */ /* 0x000fe200000010ff */
[----:B------:R-:W-:Y:S01]  /*7640*/  @P1 STG.E.U16 desc[UR36][R4.64], R122 ;  /* 0x0000007a04001986 */ /* 0x000fe2000c101524 */
[----:B------:R-:W-:Y:S01]  /*7650*/  ISETP.GT.AND P4, PT, R3, RZ, P0 ;  /* 0x000000ff0300720c */ /* 0x000fe20000784270 */
[-C--:B------:R-:W-:Y:S01]  /*7660*/  FMUL R131, R131, R138.reuse ;  /* 0x0000008a83837220 */ /* 0x080fe20000400000 */
[----:B------:R-:W-:Y:S01]  /*7670*/  ISETP.GT.AND P1, PT, R0, 0x10, PT ;  /* 0x000000100000780c */ /* 0x000fe20003f24270 */
[----:B------:R-:W-:Y:S01]  /*7680*/  @P3 STG.E.U16 desc[UR36][R4.64+0x2], R123 ;  /* 0x0000027b04003986 */ /* 0x000fe2000c101524 */
[----:B------:R-:W-:Y:S01]  /*7690*/  F2FP.BF16.F32.PACK_AB R125, RZ, R125 ;  /* 0x0000007dff7d723e */ /* 0x000fe200000010ff */
[-C--:B------:R-:W-:Y:S01]  /*76a0*/  FMUL R132, R132, R138.reuse ;  /* 0x0000008a84847220 */ /* 0x080fe20000400000 */
[C---:B------:R-:W-:Y:S01]  /*76b0*/  ISETP.GT.AND P2, PT, R3.reuse, 0x8, P2 ;  /* 0x000000080300780c */ /* 0x040fe20001744270 */
[--C-:B-1----:R-:W-:Y:S01]  /*76c0*/  @P5 IMAD.MOV.U32 R6, RZ, RZ, R8.reuse ;  /* 0x000000ffff065224 */ /* 0x102fe200078e0008 */
[----:B------:R-:W-:Y:S01]  /*76d0*/  ISETP.GT.AND P3, PT, R3, 0x8, P0 ;  /* 0x000000080300780c */ /* 0x000fe20000764270 */
[--C-:B------:R-:W-:Y:S01]  /*76e0*/  @P5 IMAD.MOV.U32 R7, RZ, RZ, R9.reuse ;  /* 0x000000ffff075224 */ /* 0x100fe200078e0009 */
[----:B------:R-:W-:Y:S01]  /*76f0*/  ISETP.GT.AND P0, PT, R0, 0x11, PT ;  /* 0x000000110000780c */ /* 0x000fe20003f04270 */
[----:B------:R-:W-:Y:S01]  /*7700*/  FMUL R133, R133, R138 ;  /* 0x0000008a85857220 */ /* 0x000fe20000400000 */
[----:B------:R-:W-:Y:S01]  /*7710*/  F2FP.BF16.F32.PACK_AB R126, RZ, R126 ;  /* 0x0000007eff7e723e */ /* 0x000fe200000010ff */
[-C--:B------:R-:W-:Y:S01]  /*7720*/  FMUL R134, R134, R138.reuse ;  /* 0x0000008a86867220 */ /* 0x080fe20000400000 */
[----:B------:R1:W-:Y:S01]  /*7730*/  @P5 STG.E.U16 desc[UR36][R6.64+0x10], R124 ;  /* 0x0000107c06005986 */ /* 0x0003e2000c101524 */
[----:B------:R-:W-:Y:S01]  /*7740*/  ISETP.GT.AND P5, PT, R3, RZ, P1 ;  /* 0x000000ff0300720c */ /* 0x000fe20000fa4270 */
[-C--:B------:R-:W-:Y:S01]  /*7750*/  FMUL R135, R135, R138.reuse ;  /* 0x0000008a87877220 */ /* 0x080fe20000400000 */
[----:B------:R-:W-:Y:S01]  /*7760*/  F2FP.BF16.F32.PACK_AB R127, RZ, R127 ;  /* 0x0000007fff7f723e */ /* 0x000fe200000010ff */
[----:B------:R-:W-:Y:S01]  /*7770*/  FMUL R104, R104, R138 ;  /* 0x0000008a68687220 */ /* 0x000fe20000400000 */
[----:B------:R-:W-:Y:S01]  /*7780*/  F2FP.BF16.F32.PACK_AB R128, RZ, R128 ;  /* 0x00000080ff80723e */ /* 0x000fe200000010ff */
[-C--:B------:R-:W-:Y:S01]  /*7790*/  FMUL R105, R105, R138.reuse ;  /* 0x0000008a69697220 */ /* 0x080fe20000400000 */
[----:B------:R-:W-:Y:S01]  /*77a0*/  F2FP.BF16.F32.PACK_AB R129, RZ, R129 ;  /* 0x00000081ff81723e */ /* 0x000fe200000010ff */
[-C--:B------:R-:W-:Y:S01]  /*77b0*/  FMUL R106, R106, R138.reuse ;  /* 0x0000008a6a6a7220 */ /* 0x080fe20000400000 */
[----:B------:R-:W-:Y:S01]  /*77c0*/  ISETP.GT.AND P1, PT, R3, 0x8, P1 ;  /* 0x000000080300780c */ /* 0x000fe20000f24270 */
[----:B------:R-:W-:Y:S01]  /*77d0*/  FMUL R107, R107, R138 ;  /* 0x0000008a6b6b7220 */ /* 0x000fe20000400000 */
[----:B------:R-:W-:Y:S01]  /*77e0*/  F2FP.BF16.F32.PACK_AB R130, RZ, R130 ;  /* 0x00000082ff82723e */ /* 0x000fe200000010ff */
[--C-:B-1----:R-:W-:Y:S01]  /*77f0*/  @P4 IMAD.MOV.U32 R6, RZ, RZ, R8.reuse ;  /* 0x000000ffff064224 */ /* 0x102fe200078e0008 */
[----:B------:R-:W-:Y:S01]  /*7800*/  F2FP.BF16.F32.PACK_AB R131, RZ, R131 ;  /* 0x00000083ff83723e */ /* 0x000fe200000010ff */
[--C-:B------:R-:W-:Y:S01]  /*7810*/  @P4 IMAD.MOV.U32 R7, RZ, RZ, R9.reuse ;  /* 0x000000ffff074224 */ /* 0x100fe200078e0009 */
[----:B------:R-:W-:Y:S01]  /*7820*/  F2FP.BF16.F32.PACK_AB R132, RZ, R132 ;  /* 0x00000084ff84723e */ /* 0x000fe200000010ff */
[-C--:B------:R-:W-:Y:S01]  /*7830*/  FMUL R108, R108, R138.reuse ;  /* 0x0000008a6c6c7220 */ /* 0x080fe20000400000 */
[----:B------:R-:W-:Y:S01]  /*7840*/  F2FP.BF16.F32.PACK_AB R133, RZ, R133 ;  /* 0x00000085ff85723e */ /* 0x000fe200000010ff */
[-C--:B------:R-:W-:Y:S01]  /*7850*/  FMUL R109, R109, R138.reuse ;  /* 0x0000008a6d6d7220 */ /* 0x080fe20000400000 */
[----:B------:R1:W-:Y:S01]  /*7860*/  @P4 STG.E.U16 desc[UR36][R6.64+0x12], R125 ;  /* 0x0000127d06004986 */ /* 0x0003e2000c101524 */
[----:B------:R-:W-:Y:S01]  /*7870*/  ISETP.GT.AND P4, PT, R3, RZ, P0 ;  /* 0x000000ff0300720c */ /* 0x000fe20000784270 */
[----:B------:R-:W-:Y:S01]  /*7880*/  FMUL R110, R110, R138 ;  /* 0x0000008a6e6e7220 */ /* 0x000fe20000400000 */
[----:B------:R-:W-:Y:S01]  /*7890*/  F2FP.BF16.F32.PACK_AB R134, RZ, R134 ;  /* 0x00000086ff86723e */ /* 0x000fe200000010ff */
[----:B------:R-:W-:Y:S01]  /*78a0*/  @P2 STG.E.U16 desc[UR36][R4.64+0x10], R126 ;  /* 0x0000107e04002986 */ /* 0x000fe2000c101524 */
[----:B------:R-:W-:Y:S01]  /*78b0*/  ISETP.GT.AND P2, PT, R0, 0x18, PT ;  /* 0x000000180000780c */ /* 0x000fe20003f44270 */
[-C--:B------:R-:W-:Y:S01]  /*78c0*/  FMUL R111, R111, R138.reuse ;  /* 0x0000008a6f6f7220 */ /* 0x080fe20000400000 */
[----:B------:R-:W-:Y:S01]  /*78d0*/  F2FP.BF16.F32.PACK_AB R135, RZ, R135 ;  /* 0x00000087ff87723e */ /* 0x000fe200000010ff */
[----:B------:R-:W-:Y:S01]  /*78e0*/  @P3 STG.E.U16 desc[UR36][R4.64+0x12], R127 ;  /* 0x0000127f04003986 */ /* 0x000fe2000c101524 */
[----:B------:R-:W-:Y:S01]  /*78f0*/  ISETP.GT.AND P3, PT, R3, 0x8, P0 ;  /* 0x000000080300780c */ /* 0x000fe20000764270 */
[----:B------:R-:W-:Y:S01]  /*7900*/  FMUL R112, R112, R138 ;  /* 0x0000008a70707220 */ /* 0x000fe20000400000 */
[----:B------:R-:W-:Y:S01]  /*7910*/  ISETP.GT.AND P0, PT, R0, 0x19, PT ;  /* 0x000000190000780c */ /* 0x000fe20003f04270 */
[--C-:B-1----:R-:W-:Y:S01]  /*7920*/  @P5 IMAD.MOV.U32 R6, RZ, RZ, R8.reuse ;  /* 0x000000ffff065224 */ /* 0x102fe200078e0008 */
[----:B------:R-:W-:Y:S01]  /*7930*/  F2FP.BF16.F32.PACK_AB R104, RZ, R104 ;  /* 0x00000068ff68723e */ /* 0x000fe200000010ff */
[--C-:B------:R-:W-:Y:S01]  /*7940*/  @P5 IMAD.MOV.U32 R7, RZ, RZ, R9.reuse ;  /* 0x000000ffff075224 */ /* 0x100fe200078e0009 */
[----:B------:R-:W-:Y:S01]  /*7950*/  F2FP.BF16.F32.PACK_AB R105, RZ, R105 ;  /* 0x00000069ff69723e */ /* 0x000fe200000010ff */
        /* <DEDUP_REMOVED lines=11> */
[----:B------:R-:W-:Y:S01]  /*7a10*/  FMUL R118, R118, R138 ;  /* 0x0000008a76767220 */ /* 0x000fe20000400000 */
[----:B------:R-:W-:Y:S01]  /*7a20*/  F2FP.BF16.F32.PACK_AB R110, RZ, R110 ;  /* 0x0000006eff6e723e */ /* 0x000fe200000010ff */
[----:B------:R-:W-:Y:S01]  /*7a30*/  FMUL R119, R119, R138 ;  /* 0x0000008a77777220 */ /* 0x000fe20000400000 */
[----:B------:R-:W-:Y:S01]  /*7a40*/  F2FP.BF16.F32.PACK_AB R111, RZ, R111 ;  /* 0x0000006fff6f723e */ /* 0x000fe200000010ff */
        /* <DEDUP_REMOVED lines=8> */
[C---:B------:R-:W-:Y:S01]  /*7ad0*/  ISETP.GT.AND P4, PT, R3.reuse, RZ, P0 ;  /* 0x000000ff0300720c */ /* 0x040fe20000784270 */
[-C--:B------:R-:W-:Y:S01]  /*7ae0*/  FMUL R90, R90, R138.reuse ;  /* 0x0000008a5a5a7220 */ /* 0x080fe20000400000 */
[----:B------:R-:W-:Y:S01]  /*7af0*/  F2FP.BF16.F32.PACK_AB R115, RZ, R115 ;  /* 0x00000073ff73723e */ /* 0x000fe200000010ff */
[----:B------:R-:W-:Y:S01]  /*7b00*/  @P1 STG.E.U16 desc[UR36][R4.64+0x20], R130 ;  /* 0x0000208204001986 */ /* 0x000fe2000c101524 */
[----:B------:R-:W-:Y:S01]  /*7b10*/  ISETP.GT.AND P1, PT, R3, 0x8, P2 ;  /* 0x000000080300780c */ /* 0x000fe20001724270 */
[-C--:B------:R-:W-:Y:S01]  /*7b20*/  FMUL R91, R91, R138.reuse ;  /* 0x0000008a5b5b7220 */ /* 0x080fe20000400000 */
[----:B------:R-:W-:Y:S01]  /*7b30*/  ISETP.GT.AND P2, PT, R0, 0x20, PT ;  /* 0x000000200000780c */ /* 0x000fe20003f44270 */
        /* <DEDUP_REMOVED lines=232> */
[----:B-1----:R-:W-:Y:S01]  /*89c0*/  @P5 IMAD.MOV.U32 R6, RZ, RZ, R8 ;  /* 0x000000ffff065224 */ /* 0x002fe200078e0008 */
[----:B------:R-:W-:Y:S01]  /*89d0*/  F2FP.BF16.F32.PACK_AB R28, RZ, R28 ;  /* 0x0000001cff1c723e */ /* 0x000fe200000010ff */
[----:B------:R-:W-:Y:S01]  /*89e0*/  @P5 IMAD.MOV.U32 R7, RZ, RZ, R9 ;  /* 0x000000ffff075224 */ /* 0x000fe200078e0009 */
[----:B------:R-:W-:Y:S01]  /*89f0*/  F2FP.BF16.F32.PACK_AB R29, RZ, R29 ;  /* 0x0000001dff1d723e */ /* 0x000fe200000010ff */
[----:B------:R-:W-:Y:S01]  /*8a00*/  FMUL R37, R37, R138 ;  /* 0x0000008a25257220 */ /* 0x000fe20000400000 */
[----:B------:R-:W-:Y:S01]  /*8a10*/  F2FP.BF16.F32.PACK_AB R30, RZ, R30 ;  /* 0x0000001eff1e723e */ /* 0x000fe200000010ff */
[-C--:B------:R-:W-:Y:S01]  /*8a20*/  FMUL R38, R38, R138.reuse ;  /* 0x0000008a26267220 */ /* 0x080fe20000400000 */
[----:B------:R1:W-:Y:S01]  /*8a30*/  @P5 STG.E.U16 desc[UR36][R6.64+0x90], R92 ;  /* 0x0000905c06005986 */ /* 0x0003e2000c101524 */
[----:B------:R-:W-:Y:S01]  /*8a40*/  ISETP.GT.AND P5, PT, R3, RZ, P2 ;  /* 0x000000ff0300720c */ /* 0x000fe200017a4270 */
[----:B------:R-:W-:Y:S01]  /*8a50*/  FMUL R39, R39, R138 ;  /* 0x0000008a27277220 */ /* 0x000fe20000400000 */
[----:B------:R-:W-:-:S02]  /*8a60*/  F2FP.BF16.F32.PACK_AB R31, RZ, R31 ;  /* 0x0000001fff1f723e */ /* 0x000fc400000010ff */
[----:B------:R-:W-:Y:S02]  /*8a70*/  F2FP.BF16.F32.PACK_AB R32, RZ, R32 ;  /* 0x00000020ff20723e */ /* 0x000fe400000010ff */
[----:B------:R-:W-:Y:S02]  /*8a80*/  F2FP.BF16.F32.PACK_AB R33, RZ, R33 ;  /* 0x00000021ff21723e */ /* 0x000fe400000010ff */
[----:B------:R-:W-:Y:S02]  /*8a90*/  F2FP.BF16.F32.PACK_AB R34, RZ, R34 ;  /* 0x00000022ff22723e */ /* 0x000fe400000010ff */
[----:B------:R-:W-:Y:S01]  /*8aa0*/  F2FP.BF16.F32.PACK_AB R35, RZ, R35 ;  /* 0x00000023ff23723e */ /* 0x000fe200000010ff */
[----:B-1----:R-:W-:Y:S01]  /*8ab0*/  @P4 IMAD.MOV.U32 R6, RZ, RZ, R8 ;  /* 0x000000ffff064224 */ /* 0x002fe200078e0008 */
[----:B------:R-:W-:Y:S01]  /*8ac0*/  F2FP.BF16.F32.PACK_AB R36, RZ, R36 ;  /* 0x00000024ff24723e */ /* 0x000fe200000010ff */
[----:B------:R-:W-:Y:S01]  /*8ad0*/  @P4 IMAD.MOV.U32 R7, RZ, RZ, R9 ;  /* 0x000000ffff074224 */ /* 0x000fe200078e0009 */
[----:B------:R-:W-:-:S02]  /*8ae0*/  F2FP.BF16.F32.PACK_AB R37, RZ, R37 ;  /* 0x00000025ff25723e */ /* 0x000fc400000010ff */
[----:B------:R-:W-:Y:S02]  /*8af0*/  F2FP.BF16.F32.PACK_AB R38, RZ, R38 ;  /* 0x00000026ff26723e */ /* 0x000fe400000010ff */
[----:B------:R1:W-:Y:S01]  /*8b00*/  @P4 STG.E.U16 desc[UR36][R6.64+0x92], R93 ;  /* 0x0000925d06004986 */ /* 0x0003e2000c101524 */
[C---:B------:R-:W-:Y:S02]  /*8b10*/  ISETP.GT.AND P4, PT, R3.reuse, RZ, P0 ;  /* 0x000000ff0300720c */ /* 0x040fe40000784270 */
[----:B------:R-:W-:Y:S01]  /*8b20*/  F2FP.BF16.F32.PACK_AB R39, RZ, R39 ;  /* 0x00000027ff27723e */ /* 0x000fe200000010ff */
[----:B------:R-:W-:Y:S01]  /*8b30*/  @P1 STG.E.U16 desc[UR36][R4.64+0x90], R94 ;  /* 0x0000905e04001986 */ /* 0x000fe2000c101524 */
[C---:B------:R-:W-:Y:S02]  /*8b40*/  ISETP.GT.AND P1, PT, R3.reuse, 0x8, P2 ;  /* 0x000000080300780c */ /* 0x040fe40001724270 */
[----:B------:R-:W-:Y:S01]  /*8b50*/  ISETP.GT.AND P2, PT, R0, 0x58, PT ;  /* 0x000000580000780c */ /* 0x000fe20003f44270 */
[----:B------:R-:W-:Y:S01]  /*8b60*/  @P3 STG.E.U16 desc[UR36][R4.64+0x92], R95 ;  /* 0x0000925f04003986 */ /* 0x000fe2000c101524 */
[----:B------:R-:W-:-:S02]  /*8b70*/  ISETP.GT.AND P3, PT, R3, 0x8, P0 ;  /* 0x000000080300780c */ /* 0x000fc40000764270 */
[----:B------:R-:W-:Y:S01]  /*8b80*/  ISETP.GT.AND P0, PT, R0, 0x59, PT ;  /* 0x000000590000780c */ /* 0x000fe20003f04270 */
[----:B-1----:R-:W-:Y:S02]  /*8b90*/  @P5 IMAD.MOV.U32 R6, RZ, RZ, R8 ;  /* 0x000000ffff065224 */ /* 0x002fe400078e0008 */
[----:B------:R-:W-:-:S05]  /*8ba0*/  @P5 IMAD.MOV.U32 R7, RZ, RZ, R9 ;  /* 0x000000ffff075224 */ /* 0x000fca00078e0009 */
[----:B------:R1:W-:Y:S01]  /*8bb0*/  @P5 STG.E.U16 desc[UR36][R6.64+0xa0], R96 ;  /* 0x0000a06006005986 */ /* 0x0003e2000c101524 */
[----:B------:R-:W-:Y:S01]  /*8bc0*/  ISETP.GT.AND P5, PT, R3, RZ, P2 ;  /* 0x000000ff0300720c */ /* 0x000fe200017a4270 */
[----:B-1----:R-:W-:Y:S02]  /*8bd0*/  @P4 IMAD.MOV.U32 R6, RZ, RZ, R8 ;  /* 0x000000ffff064224 */ /* 0x002fe400078e0008 */
[----:B------:R-:W-:-:S05]  /*8be0*/  @P4 IMAD.MOV.U32 R7, RZ, RZ, R9 ;  /* 0x000000ffff074224 */ /* 0x000fca00078e0009 */
[----:B------:R1:W-:Y:S01]  /*8bf0*/  @P4 STG.E.U16 desc[UR36][R6.64+0xa2], R97 ;  /* 0x0000a26106004986 */ /* 0x0003e2000c101524 */
[----:B------:R-:W-:-:S03]  /*8c00*/  ISETP.GT.AND P4, PT, R3, RZ, P0 ;  /* 0x000000ff0300720c */ /* 0x000fc60000784270 */
[----:B------:R-:W-:Y:S01]  /*8c10*/  @P1 STG.E.U16 desc[UR36][R4.64+0xa0], R98 ;  /* 0x0000a06204001986 */ /* 0x000fe2000c101524 */
[C---:B------:R-:W-:Y:S02]  /*8c20*/  ISETP.GT.AND P1, PT, R3.reuse, 0x8, P2 ;  /* 0x000000080300780c */ /* 0x040fe40001724270 */
[C---:B------:R-:W-:Y:S01]  /*8c30*/  ISETP.GT.AND P2, PT, R0.reuse, 0x60, PT ;  /* 0x000000600000780c */ /* 0x040fe20003f44270 */
[----:B------:R-:W-:Y:S01]  /*8c40*/  @P3 STG.E.U16 desc[UR36][R4.64+0xa2], R99 ;  /* 0x0000a26304003986 */ /* 0x000fe2000c101524 */
[----:B------:R-:W-:Y:S02]  /*8c50*/  ISETP.GT.AND P3, PT, R3, 0x8, P0 ;  /* 0x000000080300780c */ /* 0x000fe40000764270 */
        /* <DEDUP_REMOVED lines=144> */
[C---:B------:R-:W-:Y:S02]  /*9560*/  ISETP.GT.AND P5, PT, R3.reuse, RZ, P2 ;  /* 0x000000ff0300720c */ /* 0x040fe400017a4270 */
[----:B------:R-:W-:Y:S01]  /*9570*/  ISETP.GT.AND P2, PT, R3, 0x8, P2 ;  /* 0x000000080300780c */ /* 0x000fe20001744270 */
[----:B-1----:R-:W-:Y:S02]  /*9580*/  @P4 IMAD.MOV.U32 R6, RZ, RZ, R8 ;  /* 0x000000ffff064224 */ /* 0x002fe400078e0008 */
[----:B------:R-:W-:-:S05]  /*9590*/  @P4 IMAD.MOV.U32 R7, RZ, RZ, R9 ;  /* 0x000000ffff074224 */ /* 0x000fca00078e0009 */
[----:B------:R1:W-:Y:S01]  /*95a0*/  @P4 STG.E.U16 desc[UR36][R6.64+0x152], R45 ;  /* 0x0001522d06004986 */ /* 0x0003e2000c101524 */
[C---:B------:R-:W-:Y:S02]  /*95b0*/  ISETP.GT.AND P4, PT, R3.reuse, RZ, P0 ;  /* 0x000000ff0300720c */ /* 0x040fe40000784270 */
[----:B------:R-:W-:Y:S01]  /*95c0*/  ISETP.GT.AND P0, PT, R3, 0x8, P0 ;  /* 0x000000080300780c */ /* 0x000fe20000704270 */
[----:B------:R-:W-:Y:S01]  /*95d0*/  @P1 STG.E.U16 desc[UR36][R4.64+0x150], R46 ;  /* 0x0001502e04001986 */ /* 0x000fe2000c101524 */
[----:B------:R-:W-:-:S03]  /*95e0*/  ISETP.GT.AND P1, PT, R0, 0xb9, PT ;  /* 0x000000b90000780c */ /* 0x000fc60003f24270 */
[----:B------:R-:W-:Y:S01]  /*95f0*/  @P3 STG.E.U16 desc[UR36][R4.64+0x152], R47 ;  /* 0x0001522f04003986 */ /* 0x000fe2000c101524 */
        /* <DEDUP_REMOVED lines=14> */
[----:B------:R-:W-:-:S05]  /*96e0*/  ISETP.GT.AND P0, PT, R0, 0xc1, PT ;  /* 0x000000c10000780c */ /* 0x000fca0003f04270 */
        /* <DEDUP_REMOVED lines=8> */
[----:B------:R-:W-:-:S03]  /*9770*/  ISETP.GT.AND P5, PT, R3, RZ, P0 ;  /* 0x000000ff0300720c */ /* 0x000fc600007a4270 */
[----:B------:R-:W-:Y:S04]  /*9780*/  @P3 STG.E.U16 desc[UR36][R4.64+0x170], R54 ;  /* 0x0001703604003986 */ /* 0x000fe8000c101524 */
[----:B------:R-:W-:Y:S01]  /*9790*/  @P1 STG.E.U16 desc[UR36][R4.64+0x172], R55 ;  /* 0x0001723704001986 */ /* 0x000fe2000c101524 */
[C---:B------:R-:W-:Y:S02]  /*97a0*/  ISETP.GT.AND P1, PT, R3.reuse, 0x8, P0 ;  /* 0x000000080300780c */ /* 0x040fe40000724270 */
[----:B------:R-:W-:Y:S01]  /*97b0*/  ISETP.GT.AND P0, PT, R0, 0xc9, PT ;  /* 0x000000c90000780c */ /* 0x000fe20003f04270 */
[----:B-1----:R-:W-:Y:S02]  /*97c0*/  @P4 IMAD.MOV.U32 R6, RZ, RZ, R8 ;  /* 0x000000ffff064224 */ /* 0x002fe400078e0008 */
[----:B------:R-:W-:Y:S01]  /*97d0*/  @P4 IMAD.MOV.U32 R7, RZ, RZ, R9 ;  /* 0x000000ffff074224 */ /* 0x000fe200078e0009 */
[----:B------:R-:W-:-:S04]  /*97e0*/  ISETP.GT.AND P3, PT, R3, RZ, P0 ;  /* 0x000000ff0300720c */ /* 0x000fc80000764270 */
[----:B------:R1:W-:Y:S01]  /*97f0*/  @P4 STG.E.U16 desc[UR36][R6.64+0x180], R24 ;  /* 0x0001801806004986 */ /* 0x0003e2000c101524 */
[----:B------:R-:W-:Y:S01]  /*9800*/  ISETP.GT.AND P4, PT, R0, 0xc8, PT ;  /* 0x000000c80000780c */ /* 0x000fe20003f84270 */
        /* <DEDUP_REMOVED lines=12> */
[----:B------:R-:W-:Y:S02]  /*98d0*/  ISETP.GT.AND P5, PT, R3, 0x8, P0 ;  /* 0x000000080300780c */ /* 0x000fe400007a4270 */
[----:B------:R-:W-:Y:S01]  /*98e0*/  ISETP.GT.AND P0, PT, R0, 0xd1, PT ;  /* 0x000000d10000780c */ /* 0x000fe20003f04270 */
[----:B-1----:R-:W-:Y:S02]  /*98f0*/  @P3 IMAD.MOV.U32 R6, RZ, RZ, R8 ;  /* 0x000000ffff063224 */ /* 0x002fe400078e0008 */
[----:B------:R-:W-:-:S05]  /*9900*/  @P3 IMAD.MOV.U32 R7, RZ, RZ, R9 ;  /* 0x000000ffff073224 */ /* 0x000fca00078e0009 */
[----:B------:R1:W-:Y:S01]  /*9910*/  @P3 STG.E.U16 desc[UR36][R6.64+0x192], R29 ;  /* 0x0001921d06003986 */ /* 0x0003e2000c101524 */
[----:B------:R-:W-:-:S03]  /*9920*/  ISETP.GT.AND P3, PT, R0, 0xd0, PT ;  /* 0x000000d00000780c */ /* 0x000fc60003f64270 */
[----:B------:R-:W-:Y:S01]  /*9930*/  @P4 STG.E.U16 desc[UR36][R4.64+0x190], R30 ;  /* 0x0001901e04004986 */ /* 0x000fe2000c101524 */
[C---:B------:R-:W-:Y:S02]  /*9940*/  ISETP.GT.AND P4, PT, R3.reuse, RZ, P3 ;  /* 0x000000ff0300720c */ /* 0x040fe40001f84270 */
[C---:B------:R-:W-:Y:S01]  /*9950*/  ISETP.GT.AND P3, PT, R3.reuse, 0x8, P3 ;  /* 0x000000080300780c */ /* 0x040fe20001f64270 */
[----:B------:R-:W-:Y:S01]  /*9960*/  @P5 STG.E.U16 desc[UR36][R4.64+0x192], R31 ;  /* 0x0001921f04005986 */ /* 0x000fe2000c101524 */
[C---:B------:R-:W-:Y:S02]  /*9970*/  ISETP.GT.AND P5, PT, R3.reuse, RZ, P0 ;  /* 0x000000ff0300720c */ /* 0x040fe400007a4270 */
[----:B------:R-:W-:-:S07]  /*9980*/  ISETP.GT.AND P0, PT, R3, 0x8, P0 ;  /* 0x000000080300780c */ /* 0x000fce0000704270 */
[----:B-1----:R-:W-:Y:S02]  /*9990*/  @P4 IMAD.MOV.U32 R6, RZ, RZ, R8 ;  /* 0x000000ffff064224 */ /* 0x002fe400078e0008 */
[----:B------:R-:W-:Y:S02]  /*99a0*/  @P4 IMAD.MOV.U32 R7, RZ, RZ, R9 ;  /* 0x000000ffff074224 */ /* 0x000fe400078e0009 */
[----:B------:R-:W-:-:S03]  /*99b0*/  @P3 IMAD.MOV.U32 R2, RZ, RZ, R4 ;  /* 0x000000ffff023224 */ /* 0x000fc600078e0004 */
[----:B------:R1:W-:Y:S01]  /*99c0*/  @P4 STG.E.U16 desc[UR36][R6.64+0x1a0], R32 ;  /* 0x0001a02006004986 */ /* 0x0003e2000c101524 */
[C---:B------:R-:W-:Y:S02]  /*99d0*/  ISETP.GT.AND P4, PT, R3.reuse, RZ, P1 ;  /* 0x000000ff0300720c */ /* 0x040fe40000f84270 */
[----:B------:R-:W-:Y:S01]  /*99e0*/  ISETP.GT.AND P1, PT, R3, 0x8, P1 ;  /* 0x000000080300780c */ /* 0x000fe20000f24270 */
[----:B-1----:R-:W-:Y:S02]  /*99f0*/  @P5 IMAD.MOV.U32 R6, RZ, RZ, R8 ;  /* 0x000000ffff065224 */ /* 0x002fe400078e0008 */
[----:B------:R-:W-:-:S05]  /*9a00*/  @P5 IMAD.MOV.U32 R7, RZ, RZ, R9 ;  /* 0x000000ffff075224 */ /* 0x000fca00078e0009 */
[----:B------:R-:W-:Y:S01]  /*9a10*/  @P5 STG.E.U16 desc[UR36][R6.64+0x1a2], R33 ;  /* 0x0001a22106005986 */ /* 0x000fe2000c101524 */
[C---:B------:R-:W-:Y:S02]  /*9a20*/  ISETP.GT.AND P5, PT, R3.reuse, RZ, P2 ;  /* 0x000000ff0300720c */ /* 0x040fe400017a4270 */
[----:B------:R-:W-:Y:S01]  /*9a30*/  ISETP.GT.AND P2, PT, R3, 0x8, P2 ;  /* 0x000000080300780c */ /* 0x000fe20001744270 */
[----:B------:R-:W-:-:S05]  /*9a40*/  @P3 IMAD.MOV.U32 R3, RZ, RZ, R5 ;  /* 0x000000ffff033224 */ /* 0x000fca00078e0005 */
[----:B------:R1:W-:Y:S02]  /*9a50*/  @P3 STG.E.U16 desc[UR36][R2.64+0x1a0], R34 ;  /* 0x0001a02202003986 */ /* 0x0003e4000c101524 */
[----:B-1----:R-:W-:Y:S02]  /*9a60*/  @P0 IMAD.MOV.U32 R2, RZ, RZ, R4 ;  /* 0x000000ffff020224 */ /* 0x002fe400078e0004 */
[----:B------:R-:W-:-:S05]  /*9a70*/  @P0 IMAD.MOV.U32 R3, RZ, RZ, R5 ;  /* 0x000000ffff030224 */ /* 0x000fca00078e0005 */
[----:B------:R1:W-:Y:S02]  /*9a80*/  @P0 STG.E.U16 desc[UR36][R2.64+0x1a2], R35 ;  /* 0x0001a22302000986 */ /* 0x0003e4000c101524 */
[----:B-1----:R-:W-:Y:S02]  /*9a90*/  @P5 IMAD.MOV.U32 R2, RZ, RZ, R8 ;  /* 0x000000ffff025224 */ /* 0x002fe400078e0008 */
[----:B------:R-:W-:-:S05]  /*9aa0*/  @P5 IMAD.MOV.U32 R3, RZ, RZ, R9 ;  /* 0x000000ffff035224 */ /* 0x000fca00078e0009 */
[----:B------:R1:W-:Y:S04]  /*9ab0*/  @P5 STG.E.U16 desc[UR36][R2.64+0x1b0], R36 ;  /* 0x0001b02402005986 */ /* 0x0003e8000c101524 */
[----:B------:R2:W-:Y:S01]  /*9ac0*/  @P4 STG.E.U16 desc[UR36][R8.64+0x1b2], R37 ;  /* 0x0001b22508004986 */ /* 0x0005e2000c101524 */
[----:B-1----:R-:W-:Y:S02]  /*9ad0*/  @P2 IMAD.MOV.U32 R2, RZ, RZ, R4 ;  /* 0x000000ffff022224 */ /* 0x002fe400078e0004 */
[----:B------:R-:W-:-:S05]  /*9ae0*/  @P2 IMAD.MOV.U32 R3, RZ, RZ, R5 ;  /* 0x000000ffff032224 */ /* 0x000fca00078e0005 */
[----:B------:R2:W-:Y:S04]  /*9af0*/  @P2 STG.E.U16 desc[UR36][R2.64+0x1b0], R38 ;  /* 0x0001b02602002986 */ /* 0x0005e8000c101524 */
[----:B------:R2:W-:Y:S02]  /*9b00*/  @P1 STG.E.U16 desc[UR36][R4.64+0x1b2], R39 ;  /* 0x0001b22704001986 */ /* 0x0005e4000c101524 */
.L_x_259:
[----:B------:R-:W-:Y:S05]  /*9b10*/  BSYNC B0 ;  /* 0x0000000000007941 */ /* 0x000fea0003800000 */
.L_x_37:
[----:B--2---:R-:W2:Y:S01]  /*9b20*/  LDL.64 R2, [R1] ;  /* 0x0000000001027983 */ /* 0x004ea20000100a00 */
[----:B------:R-:W-:Y:S01]  /*9b30*/  ULDC.64 UR4, c[0x0][0x650] ;  /* 0x0001940000047ab9 */ /* 0x000fe20000000a00 */
[----:B------:R2:W-:Y:S01]  /*9b40*/  SYNCS.ARRIVE.TRANS64.A1T0 RZ, [R146+UR45], RZ ;  /* 0x000000ff92ff79a7 */ /* 0x0005e2000810002d */
[----:B01--4-:R-:W-:Y:S01]  /*9b50*/  PRMT R0, RZ, 0x7610, R0 ;  /* 0x00007610ff007816 */ /* 0x013fe20000000000 */
[----:B-----5:R-:W-:Y:S02]  /*9b60*/  IMAD.MOV.U32 R19, RZ, RZ, -0x1 ;  /* 0xffffffffff137424 */ /* 0x020fe400078e00ff */
[----:B------:R-:W-:Y:S01]  /*9b70*/  IMAD.MOV.U32 R22, RZ, RZ, -0x1 ;  /* 0xffffffffff167424 */ /* 0x000fe200078e00ff */
[----:B--2---:R-:W-:-:S04]  /*9b80*/  LEA R18, P0, R2, R18, 0x1 ;  /* 0x0000001202127211 */ /* 0x004fc800078008ff */
[----:B------:R-:W-:Y:S01]  /*9b90*/  LEA.HI.X R17, R2, R17, R23, 0x1, P0 ;  /* 0x0000001102117211 */ /* 0x000fe200000f0c17 */
[----:B------:R-:W-:Y:S01]  /*9ba0*/  IMAD.MOV.U32 R2, RZ, RZ, -0x1 ;  /* 0xffffffffff027424 */ /* 0x000fe200078e00ff */
[----:B------:R-:W-:-:S04]  /*9bb0*/  ISETP.GE.U32.AND P0, PT, R18, UR4, PT ;  /* 0x0000000412007c0c */ /* 0x000fc8000bf06070 */
[----:B------:R-:W-:-:S13]  /*9bc0*/  ISETP.GE.U32.AND.EX P0, PT, R17, UR5, PT, P0 ;  /* 0x0000000511007c0c */ /* 0x000fda000bf06100 */
[----:B------:R-:W-:Y:S05]  /*9bd0*/  @P0 BRA `(.L_x_260) ;  /* 0x0000000400700947 */ /* 0x000fea0003800000 */
[----:B------:R-:W0:Y:S01]  /*9be0*/  S2R R10, SR_CTAID.X ;  /* 0x00000000000a7919 */ /* 0x000e220000002500 */
[----:B------:R-:W1:Y:S01]  /*9bf0*/  LDC.64 R8, c[0x0][0x628] ;  /* 0x00018a00ff087b82 */ /* 0x000e620000000a00 */
[----:B------:R-:W-:Y:S01]  /*9c00*/  ULDC UR4, c[0x0][0x150] ;  /* 0x0000540000047ab9 */ /* 0x000fe20000000800 */
[----:B------:R-:W-:Y:S01]  /*9c10*/  IMAD.MOV.U32 R6, RZ, RZ, R18 ;  /* 0x000000ffff067224 */ /* 0x000fe200078e0012 */
[----:B------:R-:W2:Y:S01]  /*9c20*/  S2R R20, SR_CTAID.Y ;  /* 0x0000000000147919 */ /* 0x000ea20000002600 */
[----:B------:R-:W-:-:S04]  /*9c30*/  IMAD.MOV.U32 R7, RZ, RZ, R17 ;  /* 0x000000ffff077224 */ /* 0x000fc800078e0011 */
[----:B------:R-:W4:Y:S08]  /*9c40*/  LDC R15, c[0x0][0x144] ;  /* 0x00005100ff0f7b82 */ /* 0x000f300000000800 */
[----:B------:R-:W2:Y:S08]  /*9c50*/  LDC R0, c[0x0][0x630] ;  /* 0x00018c00ff007b82 */ /* 0x000eb00000000800 */
[----:B------:R-:W2:Y:S01]  /*9c60*/  LDC.64 R12, c[0x0][0x620] ;  /* 0x00018800ff0c7b82 */ /* 0x000ea20000000a00 */
[----:B-1----:R-:W-:-:S04]  /*9c70*/  ISETP.NE.U32.AND P0, PT, R8, RZ, PT ;  /* 0x000000ff0800720c */ /* 0x002fc80003f05070 */
[----:B------:R-:W-:Y:S02]  /*9c80*/  ISETP.NE.AND.EX P0, PT, R9, RZ, PT, P0 ;  /* 0x000000ff0900720c */ /* 0x000fe40003f05300 */
[----:B0-----:R-:W-:-:S05]  /*9c90*/  I2FP.F32.U32 R2, R10 ;  /* 0x0000000a00027245 */ /* 0x001fca0000201000 */
[----:B------:R-:W-:-:S04]  /*9ca0*/  FMUL R2, R2, UR4 ;  /* 0x0000000402027c20 */ /* 0x000fc80008400000 */
[----:B------:R0:W1:Y:S02]  /*9cb0*/  F2I.U32.TRUNC.NTZ R14, R2 ;  /* 0x00000002000e7305 */ /* 0x000064000020f000 */
[----:B----4-:R-:W-:Y:S05]  /*9cc0*/  @!P0 BRA `(.L_x_261) ;  /* 0x0000000000288947 */ /* 0x010fea0003800000 */
[----:B------:R-:W4:Y:S02]  /*9cd0*/  LDC R3, c[0x0][0x634] ;  /* 0x00018d00ff037b82 */ /* 0x000f240000000800 */
[----:B----4-:R-:W-:-:S05]  /*9ce0*/  IADD3 R7, P0, R18, R3, RZ ;  /* 0x0000000312077210 */ /* 0x010fca0007f1e0ff */
[----:B------:R-:W-:-:S04]  /*9cf0*/  IMAD.X R11, RZ, RZ, R17, P0 ;  /* 0x000000ffff0b7224 */ /* 0x000fc800000e0611 */
[----:B0-----:R-:W-:-:S04]  /*9d00*/  IMAD.WIDE.U32 R2, R11, R8, RZ ;  /* 0x000000080b027225 */ /* 0x001fc800078e00ff */
[----:B---3--:R-:W-:-:S04]  /*9d10*/  IMAD.WIDE.U32 R4, P0, R7, R9, R2 ;  /* 0x0000000907047225 */ /* 0x008fc80007800002 */
[----:B------:R-:W-:-:S04]  /*9d20*/  IMAD.WIDE.U32 R2, R7, R8, RZ ;  /* 0x0000000807027225 */ /* 0x000fc800078e00ff */
[----:B------:R-:W-:Y:S01]  /*9d30*/  IMAD.X R7, RZ, RZ, RZ, P0 ;  /* 0x000000ffff077224 */ /* 0x000fe200000e06ff */
[----:B------:R-:W-:Y:S01]  /*9d40*/  IADD3 RZ, P0, R3, R4, RZ ;  /* 0x0000000403ff7210 */ /* 0x000fe20007f1e0ff */
[----:B------:R-:W-:-:S04]  /*9d50*/  IMAD.MOV.U32 R6, RZ, RZ, R5 ;  /* 0x000000ffff067224 */ /* 0x000fc800078e0005 */
[----:B------:R-:W-:-:S08]  /*9d60*/  IMAD.WIDE.U32.X R6, R11, R9, R6, P0 ;  /* 0x000000090b067225 */ /* 0x000fd000000e0406 */
.L_x_261:
[----:B------:R-:W4:Y:S01]  /*9d70*/  LDC.64 R26, c[0x0][0x640] ;  /* 0x00019000ff1a7b82 */ /* 0x000f220000000a00 */
[-C--:B--2---:R-:W-:Y:S01]  /*9d80*/  SHF.R.U64 R11, R6, R0.reuse, R7 ;  /* 0x00000000060b7219 */ /* 0x084fe20000001207 */
[----:B------:R-:W-:Y:S01]  /*9d90*/  IMAD.MOV.U32 R19, RZ, RZ, R17 ;  /* 0x000000ffff137224 */ /* 0x000fe200078e0011 */
[----:B------:R-:W-:Y:S01]  /*9da0*/  SHF.R.U32.HI R0, RZ, R0, R7 ;  /* 0x00000000ff007219 */ /* 0x000fe20000011607 */
[----:B-1----:R-:W-:Y:S01]  /*9db0*/  IMAD.MOV R14, RZ, RZ, -R14 ;  /* 0x000000ffff0e7224 */ /* 0x002fe200078e0a0e */
[----:B---3--:R-:W-:Y:S01]  /*9dc0*/  IADD3 R5, P0, RZ, -R11, RZ ;  /* 0x8000000bff057210 */ /* 0x008fe20007f1e0ff */
[----:B------:R-:W-:Y:S01]  /*9dd0*/  ULDC UR4, c[0x0][0x154] ;  /* 0x0000550000047ab9 */ /* 0x000fe20000000800 */
[----:B------:R-:W-:Y:S01]  /*9de0*/  IMAD.MOV.U32 R7, RZ, RZ, 0x1 ;  /* 0x00000001ff077424 */ /* 0x000fe200078e00ff */
[----:B------:R-:W1:Y:S01]  /*9df0*/  LDC R4, c[0x0][0x618] ;  /* 0x00018600ff047b82 */ /* 0x000e620000000800 */
[----:B------:R-:W-:Y:S02]  /*9e00*/  IMAD R22, R15, R14, R10 ;  /* 0x0000000e0f167224 */ /* 0x000fe400078e020a */
[----:B------:R-:W-:-:S04]  /*9e10*/  IMAD.X R3, RZ, RZ, ~R0, P0 ;  /* 0x000000ffff037224 */ /* 0x000fc800000e0e00 */
[-C--:B------:R-:W-:Y:S01]  /*9e20*/  IMAD R0, R3, R12.reuse, RZ ;  /* 0x0000000c03007224 */ /* 0x080fe200078e02ff */
[----:B------:R-:W2:Y:S01]  /*9e30*/  LDC R6, c[0x0][0x608] ;  /* 0x00018200ff067b82 */ /* 0x000ea20000000800 */
[----:B0-----:R-:W-:-:S04]  /*9e40*/  IMAD.WIDE.U32 R2, R5, R12, R18 ;  /* 0x0000000c05027225 */ /* 0x001fc800078e0012 */
[----:B------:R-:W-:Y:S01]  /*9e50*/  IMAD R5, R5, R13, R0 ;  /* 0x0000000d05057224 */ /* 0x000fe200078e0200 */
[----:B------:R-:W-:Y:S02]  /*9e60*/  I2FP.F32.U32 R0, R20 ;  /* 0x0000001400007245 */ /* 0x000fe40000201000 */
[----:B------:R-:W0:Y:S01]  /*9e70*/  LDC R24, c[0x0][0x658] ;  /* 0x00019600ff187b82 */ /* 0x000e220000000800 */
[----:B------:R-:W-:Y:S01]  /*9e80*/  IMAD.IADD R3, R3, 0x1, R5 ;  /* 0x0000000103037824 */ /* 0x000fe200078e0205 */
[----:B----4-:R-:W-:Y:S01]  /*9e90*/  ISETP.NE.U32.AND P0, PT, R26, RZ, PT ;  /* 0x000000ff1a00720c */ /* 0x010fe20003f05070 */
[----:B------:R-:W-:Y:S01]  /*9ea0*/  FMUL R0, R0, UR4 ;  /* 0x0000000400007c20 */ /* 0x000fe20008400000 */
[----:B------:R-:W-:Y:S02]  /*9eb0*/  IMAD.MOV.U32 R5, RZ, RZ, -0x1 ;  /* 0xffffffffff057424 */ /* 0x000fe400078e00ff */
[----:B------:R-:W-:Y:S01]  /*9ec0*/  ISETP.NE.AND.EX P0, PT, R27, RZ, PT, P0 ;  /* 0x000000ff1b00720c */ /* 0x000fe20003f05300 */
[----:B------:R3:W4:Y:S01]  /*9ed0*/  F2I.U32.TRUNC.NTZ R12, R0 ;  /* 0x00000000000c7305 */ /* 0x000722000020f000 */
[----:B------:R-:W3:Y:S01]  /*9ee0*/  LDC R15, c[0x0][0x148] ;  /* 0x00005200ff0f7b82 */ /* 0x000ee20000000800 */
[----:B-1----:R-:W-:-:S02]  /*9ef0*/  SHF.R.U64 R10, R2, R4, R3 ;  /* 0x00000004020a7219 */ /* 0x002fc40000001203 */
[----:B------:R-:W-:-:S05]  /*9f00*/  SHF.R.U32.HI R3, RZ, R4, R3 ;  /* 0x00000004ff037219 */ /* 0x000fca0000011603 */
[----:B------:R-:W1:Y:S01]  /*9f10*/  LDC R14, c[0x0][0x600] ;  /* 0x00018000ff0e7b82 */ /* 0x000e620000000800 */
[-CC-:B--2---:R-:W-:Y:S02]  /*9f20*/  SHF.R.U64 R8, R10, R6.reuse, R3.reuse ;  /* 0x000000060a087219 */ /* 0x184fe40000001203 */
[----:B------:R-:W-:-:S05]  /*9f30*/  SHF.R.U32.HI R3, RZ, R6, R3 ;  /* 0x00000006ff037219 */ /* 0x000fca0000011603 */
[----:B------:R-:W2:Y:S01]  /*9f40*/  LDC R21, c[0x0][0x648] ;  /* 0x00019200ff157b82 */ /* 0x000ea20000000800 */
[-CC-:B0-----:R-:W-:Y:S02]  /*9f50*/  SHF.R.U64 R13, R8, R24.reuse, R3.reuse ;  /* 0x00000018080d7219 */ /* 0x181fe40000001203 */
[-C--:B------:R-:W-:Y:S02]  /*9f60*/  SHF.L.U32 R5, R5, R24.reuse, RZ ;  /* 0x0000001805057219 */ /* 0x080fe400000006ff */
[-C--:B------:R-:W-:Y:S01]  /*9f70*/  SHF.R.U32.HI R3, RZ, R24.reuse, R3 ;  /* 0x00000018ff037219 */ /* 0x080fe20000011603 */
[----:B------:R-:W-:Y:S01]  /*9f80*/  IMAD.MOV.U32 R2, RZ, RZ, R13 ;  /* 0x000000ffff027224 */ /* 0x000fe200078e000d */
[----:B------:R-:W-:Y:S01]  /*9f90*/  SHF.L.U32 R24, R7, R24, RZ ;  /* 0x0000001807187219 */ /* 0x000fe200000006ff */
[----:B------:R-:W0:Y:S01]  /*9fa0*/  LDC R25, c[0x0][0x638] ;  /* 0x00018e00ff197b82 */ /* 0x000e220000000800 */
[----:B------:R-:W-:-:S07]  /*9fb0*/  LOP3.LUT R19, RZ, R5, RZ, 0x33, !PT ;  /* 0x00000005ff137212 */ /* 0x000fce00078e33ff */
[----:B------:R-:W0:Y:S01]  /*9fc0*/  LDC R28, c[0x0][0x610] ;  /* 0x00018400ff1c7b82 */ /* 0x000e220000000800 */
[----:B----4-:R-:W-:Y:S05]  /*9fd0*/  @!P0 BRA `(.L_x_262) ;  /* 0x0000000000288947 */ /* 0x010fea0003800000 */
[----:B---3--:R-:W3:Y:S02]  /*9fe0*/  LDC R0, c[0x0][0x64c] ;  /* 0x00019300ff007b82 */ /* 0x008ee40000000800 */
[----:B---3--:R-:W-:-:S05]  /*9ff0*/  IADD3 R7, P0, R13, R0, RZ ;  /* 0x000000000d077210 */ /* 0x008fca0007f1e0ff */
        /* <DEDUP_REMOVED lines=8> */
.L_x_262:
[----:B------:R-:W4:Y:S01]  /*a080*/  LDC R4, c[0x0][0x65c] ;  /* 0x00019700ff047b82 */ /* 0x000f220000000800 */
[----:B--23--:R-:W-:Y:S01]  /*a090*/  SHF.R.U64 R0, R2, R21, R3 ;  /* 0x0000001502007219 */ /* 0x00cfe20000001203 */
[----:B-1----:R-:W-:Y:S01]  /*a0a0*/  VIADD R3, R14, 0xffffffff ;  /* 0xffffffff0e037836 */ /* 0x002fe20000000000 */
[----:B------:R-:W-:Y:S01]  /*a0b0*/  LOP3.LUT R19, R8, R19, RZ, 0xc0, !PT ;  /* 0x0000001308137212 */ /* 0x000fe200078ec0ff */
[----:B------:R-:W-:Y:S02]  /*a0c0*/  IMAD.MOV R12, RZ, RZ, -R12 ;  /* 0x000000ffff0c7224 */ /* 0x000fe400078e0a0c */
[----:B------:R-:W-:Y:S01]  /*a0d0*/  IMAD.MOV R2, RZ, RZ, -R0 ;  /* 0x000000ffff027224 */ /* 0x000fe200078e0a00 */
[----:B------:R-:W-:Y:S01]  /*a0e0*/  LOP3.LUT R3, R10, R3, RZ, 0xc0, !PT ;  /* 0x000000030a037212 */ /* 0x000fe200078ec0ff */
[----:B------:R-:W-:Y:S02]  /*a0f0*/  IMAD R19, R24, R0, R19 ;  /* 0x0000000018137224 */ /* 0x000fe400078e0213 */
[----:B0-----:R-:W-:-:S04]  /*a100*/  IMAD R0, R2, R25, R13 ;  /* 0x0000001902007224 */ /* 0x001fc800078e020d */
[----:B------:R-:W-:Y:S01]  /*a110*/  IMAD R2, R0, R14, R3 ;  /* 0x0000000e00027224 */ /* 0x000fe200078e0203 */
[----:B----4-:R-:W-:Y:S01]  /*a120*/  ISETP.NE.AND P0, PT, R4, 0x1, PT ;  /* 0x000000010400780c */ /* 0x010fe20003f05270 */
[----:B------:R-:W-:-:S05]  /*a130*/  IMAD.MOV.U32 R4, RZ, RZ, 0x1 ;  /* 0x00000001ff047424 */ /* 0x000fca00078e00ff */
[----:B------:R-:W-:-:S07]  /*a140*/  PRMT R0, R4, 0x7610, R0 ;  /* 0x0000761004007816 */ /* 0x000fce0000000000 */
[----:B------:R-:W-:-:S04]  /*a150*/  @P0 IMAD R22, R15, R12, R20 ;  /* 0x0000000c0f160224 */ /* 0x000fc800078e0214 */
[----:B------:R-:W-:-:S05]  /*a160*/  IMAD R19, R19, R28, R22 ;  /* 0x0000001c13137224 */ /* 0x000fca00078e0216 */
[----:B------:R-:W-:Y:S02]  /*a170*/  SEL R22, R2, R19, !P0 ;  /* 0x0000001302167207 */ /* 0x000fe40004000000 */
[----:B------:R-:W-:Y:S01]  /*a180*/  SEL R19, R19, R2, !P0 ;  /* 0x0000000213137207 */ /* 0x000fe20004000000 */
[----:B------:R-:W-:-:S07]  /*a190*/  IMAD.MOV.U32 R2, RZ, RZ, R11 ;  /* 0x000000ffff027224 */ /* 0x000fce00078e000b */
.L_x_260:
[----:B------:R-:W-:Y:S02]  /*a1a0*/  LOP3.LUT P0, RZ, R0, 0xff, RZ, 0xc0, !PT ;  /* 0x000000ff00ff7812 */ /* 0x000fe4000780c0ff */
[----:B------:R-:W-:-:S11]  /*a1b0*/  LOP3.LUT R149, R149, 0x1, RZ, 0x3c, !PT ;  /* 0x0000000195957812 */ /* 0x000fd600078e3cff */
[----:B------:R-:W-:Y:S05]  /*a1c0*/  @P0 BRA `(.L_x_263) ;  /* 0xffffff7400e40947 */ /* 0x000fea000383ffff */
[----:B------:R-:W-:Y:S05]  /*a1d0*/  EXIT ;  /* 0x000000000000794d */ /* 0x000fea0003800000 */
.L_x_18:
[----:B------:R-:W-:-:S08]  /*a1e0*/  ISETP.NE.AND P0, PT, R5, RZ, PT ;  /* 0x000000ff0500720c */ /* 0x000fd00003f05270 */
[----:B0-----:R-:W0:-:S00]  /*a1f0*/  USETMAXREG.DEALLOC.CTAPOOL 0x28 ;  /* 0x00000028000079c8 */ /* 0x001e0000080e0500 */
[----:B------:R-:W-:Y:S05]  /*a200*/  @P0 EXIT ;  /* 0x000000000000094d */ /* 0x000fea0003800000 */
[----:B0-----:R-:W-:Y:S01]  /*a210*/  LOP3.LUT P0, RZ, R8, 0xff, RZ, 0xc0, !PT ;  /* 0x000000ff08ff7812 */ /* 0x001fe2000780c0ff */
[----:B------:R-:W-:Y:S02]  /*a220*/  IMAD.MOV.U32 R0, RZ, RZ, 0x1 ;  /* 0x00000001ff007424 */ /* 0x000fe400078e00ff */
[----:B------:R-:W-:-:S10]  /*a230*/  IMAD.MOV.U32 R7, RZ, RZ, RZ ;  /* 0x000000ffff077224 */ /* 0x000fd400078e00ff */
[----:B------:R-:W-:Y:S05]  /*a240*/  @!P0 BRA `(.L_x_264) ;  /* 0x0000000c00348947 */ /* 0x000fea0003800000 */
[----:B------:R-:W0:Y:S01]  /*a250*/  S2R R9, SR_CgaCtaId ;  /* 0x0000000000097919 */ /* 0x000e220000008800 */
[----:B------:R-:W-:Y:S01]  /*a260*/  LOP3.LUT P0, RZ, R4, 0x1f, RZ, 0xc0, !PT ;  /* 0x0000001f04ff7812 */ /* 0x000fe2000780c0ff */
[----:B------:R-:W-:Y:S01]  /*a270*/  ULDC UR5, c[0x0][0x658] ;  /* 0x0001960000057ab9 */ /* 0x000fe20000000800 */
[----:B------:R-:W-:Y:S01]  /*a280*/  UMOV UR6, 0xffffffff ;  /* 0xffffffff00067882 */ /* 0x000fe20000000000 */
[----:B------:R-:W-:Y:S01]  /*a290*/  BSSY B0, `(.L_x_264) ;  /* 0x00000c8000007945 */ /* 0x000fe20003800000 */
[----:B------:R-:W-:Y:S01]  /*a2a0*/  USHF.L.U32 UR6, UR6, UR5, URZ ;  /* 0x0000000506067299 */ /* 0x000fe2000800063f */
[C---:B------:R-:W-:Y:S01]  /*a2b0*/  ISETP.NE.AND P2, PT, R3.reuse, RZ, PT ;  /* 0x000000ff0300720c */ /* 0x040fe20003f45270 */
[----:B------:R-:W-:Y:S01]  /*a2c0*/  IMAD.MOV.U32 R8, RZ, RZ, 0x1 ;  /* 0x00000001ff087424 */ /* 0x000fe200078e00ff */
[----:B------:R-:W-:Y:S01]  /*a2d0*/  ISETP.NE.OR P0, PT, R3, RZ, !P0 ;  /* 0x000000ff0300720c */ /* 0x000fe20004705670 */
[----:B------:R-:W-:Y:S01]  /*a2e0*/  IMAD.MOV.U32 R0, RZ, RZ, 0x1 ;  /* 0x00000001ff007424 */ /* 0x000fe200078e00ff */
[----:B------:R-:W-:Y:S01]  /*a2f0*/  LOP3.LUT R6, R16, 0x2, RZ, 0xfc, !PT ;  /* 0x0000000210067812 */ /* 0x000fe200078efcff */
[----:B------:R-:W-:Y:S01]  /*a300*/  IMAD.MOV.U32 R7, RZ, RZ, RZ ;  /* 0x000000ffff077224 */ /* 0x000fe200078e00ff */
[----:B------:R-:W-:Y:S01]  /*a310*/  ULDC UR4, c[0x0][0x600] ;  /* 0x0001800000047ab9 */ /* 0x000fe20000000800 */
[----:B------:R-:W-:Y:S01]  /*a320*/  UMOV UR7, 0x1 ;  /* 0x0000000100077882 */ /* 0x000fe20000000000 */
[----:B------:R-:W-:-:S02]  /*a330*/  UIADD3 UR19, UR40, 0x1, URZ ;  /* 0x0000000128137890 */ /* 0x000fc4000fffe03f */
[----:B------:R-:W-:Y:S02]  /*a340*/  UIADD3 UR15, UR4, -0x1, URZ ;  /* 0xffffffff040f7890 */ /* 0x000fe4000fffe03f */
[----:B------:R-:W-:Y:S02]  /*a350*/  USHF.L.U32 UR17, UR7, UR5, URZ ;  /* 0x0000000507117299 */ /* 0x000fe4000800063f */
[----:B------:R-:W-:Y:S01]  /*a360*/  ULOP3.LUT UR16, URZ, UR6, URZ, 0x33, !UPT ;  /* 0x000000063f107292 */ /* 0x000fe2000f8e333f */
[----:B------:R-:W-:Y:S01]  /*a370*/  ULDC.64 UR20, c[0x0][0x198] ;  /* 0x0000660000147ab9 */ /* 0x000fe20000000a00 */
[----:B0-----:R-:W-:-:S10]  /*a380*/  LOP3.LUT R9, R9, 0x1, RZ, 0xc0, !PT ;  /* 0x0000000109097812 */ /* 0x001fd400078ec0ff */
.L_x_276:
[----:B------:R-:W-:-:S03]  /*a390*/  UMOV UR4, 0xffffffff ;  /* 0xffffffff00047882 */ /* 0x000fc60000000000 */
[----:B------:R-:W-:Y:S05]  /*a3a0*/  BRA.DIV UR4, `(.L_x_265) ;  /* 0x0000001a04e47947 */ /* 0x000fea000b800000 */
[----:B------:R-:W-:-:S13]  /*a3b0*/  ELECT P6, URZ, PT ;  /* 0x00000000003f782f */ /* 0x000fda00038c0000 */
.L_x_310:
[----:B------:R-:W0:Y:S01]  /*a3c0*/  LDC R3, c[0x0][0x28c] ;  /* 0x0000a300ff037b82 */ /* 0x000e220000000800 */
[----:B------:R-:W-:Y:S01]  /*a3d0*/  BSSY B1, `(.L_x_266) ;  /* 0x000003b000017945 */ /* 0x000fe20003800000 */
[----:B0-----:R-:W-:-:S13]  /*a3e0*/  ISETP.LT.OR P6, PT, R3, 0x1, !P6 ;  /* 0x000000010300780c */ /* 0x001fda00077c1670 */
[----:B------:R-:W-:Y:S05]  /*a3f0*/  @P6 BRA `(.L_x_267) ;  /* 0x0000000000e06947 */ /* 0x000fea0003800000 */
[----:B------:R-:W-:Y:S02]  /*a400*/  IMAD R22, R22, 0x2, R9 ;  /* 0x0000000216167824 */ /* 0x000fe400078e0209 */
[----:B------:R-:W-:Y:S02]  /*a410*/  IMAD.SHL.U32 R19, R19, 0x40, RZ ;  /* 0x0000004013137824 */ /* 0x000fe400078e00ff */
[----:B------:R-:W-:Y:S02]  /*a420*/  IMAD.MOV.U32 R13, RZ, RZ, RZ ;  /* 0x000000ffff0d7224 */ /* 0x000fe400078e00ff */
[----:B------:R-:W-:Y:S02]  /*a430*/  IMAD.U32 R14, RZ, RZ, UR19 ;  /* 0x00000013ff0e7e24 */ /* 0x000fe4000f8e00ff */
[----:B------:R-:W-:Y:S02]  /*a440*/  IMAD.MOV.U32 R3, RZ, RZ, R0 ;  /* 0x000000ffff037224 */ /* 0x000fe400078e0000 */
[----:B------:R-:W-:-:S02]  /*a450*/  IMAD.MOV.U32 R4, RZ, RZ, R7 ;  /* 0x000000ffff047224 */ /* 0x000fc400078e0007 */
[----:B------:R-:W-:-:S07]  /*a460*/  IMAD R22, R22, 0x70, RZ ;  /* 0x0000007016167824 */ /* 0x000fce00078e02ff */
.L_x_271:
[----:B------:R-:W0:Y:S01]  /*a470*/  S2R R10, SR_CgaCtaId ;  /* 0x00000000000a7919 */ /* 0x000e220000008800 */
[----:B------:R-:W-:-:S04]  /*a480*/  MOV R5, 0x400 ;  /* 0x0000040000057802 */ /* 0x000fc80000000f00 */
[----:B0-----:R-:W-:Y:S02]  /*a490*/  LEA R11, R10, R5, 0x18 ;  /* 0x000000050a0b7211 */ /* 0x001fe400078ec0ff */
[----:B------:R-:W-:Y:S01]  /*a4a0*/  SHF.L.U32 R5, R3, 0x1f, RZ ;  /* 0x0000001f03057819 */ /* 0x000fe200000006ff */
[----:B------:R-:W0:Y:S02]  /*a4b0*/  @!P2 LDC R10, c[0x0][0x500] ;  /* 0x00014000ff0aab82 */ /* 0x000e240000000800 */
[----:B------:R-:W-:-:S04]  /*a4c0*/  IMAD R12, R4, 0x8, R11 ;  /* 0x00000008040c7824 */ /* 0x000fc800078e020b */
[----:B------:R-:W1:Y:S02]  /*a4d0*/  SYNCS.PHASECHK.TRANS64.TRYWAIT P1, [R12+URZ+0xc8], R5 ;  /* 0x0000c8050c0075a7 */ /* 0x000e64000802017f */
[----:B-1----:R-:W-:Y:S05]  /*a4e0*/  @!P1 BRA `(.L_x_268) ;  /* 0x0000001800b49947 */ /* 0x002fea0003800000 */
.L_x_311:
[----:B-1----:R-:W-:Y:S01]  /*a4f0*/  PRMT R5, R6, 0x9910, RZ ;  /* 0x0000991006057816 */ /* 0x002fe200000000ff */
[----:B0-----:R0:W-:Y:S03]  /*a500*/  @!P2 SYNCS.ARRIVE.TRANS64 RZ, [R12+URZ], R10 ;  /* 0x0000000a0cffa9a7 */ /* 0x0011e6000800003f */
[----:B------:R-:W-:-:S13]  /*a510*/  ISETP.NE.AND P1, PT, R5, 0x2, PT ;  /* 0x000000020500780c */ /* 0x000fda0003f25270 */
[----:B0-----:R-:W-:Y:S05]  /*a520*/  @P1 BRA `(.L_x_269) ;  /* 0x0000000000041947 */ /* 0x001fea0003800000 */
[----:B------:R-:W-:Y:S01]  /*a530*/  BPT.TRAP 0x1 ;  /* 0x000000040000795c */ /* 0x000fe20000300000 */
.L_x_269:
[----:B------:R-:W-:Y:S05]  /*a540*/  @P0 BRA `(.L_x_270) ;  /* 0x0000000000040947 */ /* 0x000fea0003800000 */
[----:B------:R-:W-:Y:S01]  /*a550*/  BPT.TRAP 0x1 ;  /* 0x000000040000795c */ /* 0x000fe20000300000 */
.L_x_270:
[----:B------:R-:W-:Y:S01]  /*a560*/  IMAD R5, R4, 0x2, R9 ;  /* 0x0000000204057824 */ /* 0x000fe200078e0209 */
[----:B------:R-:W-:Y:S01]  /*a570*/  R2UR UR9, R12 ;  /* 0x000000000c0972ca */ /* 0x000fe200000e0000 */
[--C-:B------:R-:W-:Y:S01]  /*a580*/  IMAD R10, R4, 0x800, R11.reuse ;  /* 0x00000800040a7824 */ /* 0x100fe200078e020b */
[----:B------:R-:W-:Y:S01]  /*a590*/  UIADD3 UR4, UP0, UR20, 0xf0, URZ ;  /* 0x000000f014047890 */ /* 0x000fe2000ff1e03f */
[----:B------:R-:W-:Y:S01]  /*a5a0*/  IMAD R5, R5, 0x700, RZ ;  /* 0x0000070005057824 */ /* 0x000fe200078e02ff */
[----:B------:R-:W-:Y:S01]  /*a5b0*/  R2UR UR11, R19 ;  /* 0x00000000130b72ca */ /* 0x000fe200000e0000 */
[----:B------:R-:W-:Y:S01]  /*a5c0*/  VIADD R14, R14, 0xffffffff ;  /* 0xffffffff0e0e7836 */ /* 0x000fe20000000000 */
[----:B------:R-:W-:Y:S01]  /*a5d0*/  R2UR UR5, R10 ;  /* 0x000000000a0572ca */ /* 0x000fe200000e0000 */
[----:B------:R-:W-:Y:S01]  /*a5e0*/  IMAD R5, R5, 0x2, R11 ;  /* 0x0000000205057824 */ /* 0x000fe200078e020b */
[----:B------:R-:W-:Y:S01]  /*a5f0*/  R2UR UR10, R13 ;  /* 0x000000000d0a72ca */ /* 0x000fe200000e0000 */
[----:B------:R-:W-:Y:S01]  /*a600*/  UIADD3 UR22, UP1, UR20, 0x1f0, URZ ;  /* 0x000001f014167890 */ /* 0x000fe2000ff3e03f */
[----:B------:R-:W-:Y:S01]  /*a610*/  R2UR UR12, R2 ;  /* 0x00000000020c72ca */ /* 0x000fe200000e0000 */
[----:B------:R-:W-:Y:S01]  /*a620*/  VIADD R4, R4, 0x1 ;  /* 0x0000000104047836 */ /* 0x000fe20000000000 */
[----:B------:R-:W-:Y:S01]  /*a630*/  R2UR UR8, R5 ;  /* 0x00000000050872ca */ /* 0x000fe200000e0000 */
[----:B------:R-:W-:Y:S01]  /*a640*/  UIADD3.X UR23, URZ, UR21, URZ, UP1, !UPT ;  /* 0x000000153f177290 */ /* 0x000fe20008ffe43f */
[----:B------:R-:W-:Y:S01]  /*a650*/  R2UR UR18, R22 ;  /* 0x00000000161272ca */ /* 0x000fe200000e0000 */
[----:B------:R-:W-:Y:S01]  /*a660*/  UMOV UR6, 0x0 ;  /* 0x0000000000067882 */ /* 0x000fe20000000000 */
[----:B------:R-:W-:Y:S01]  /*a670*/  ISETP.GT.AND P3, PT, R14, 0x1, PT ;  /* 0x000000010e00780c */ /* 0x000fe20003f64270 */
[----:B------:R-:W-:Y:S01]  /*a680*/  UMOV UR7, 0x10000000 ;  /* 0x1000000000077882 */ /* 0x000fe20000000000 */
[C---:B------:R-:W-:Y:S01]  /*a690*/  ISETP.NE.AND P1, PT, R4.reuse, 0x19, PT ;  /* 0x000000190400780c */ /* 0x040fe20003f25270 */
[----:B------:R-:W-:Y:S01]  /*a6a0*/  UIADD3 UR13, UR5, 0x280, URZ ;  /* 0x00000280050d7890 */ /* 0x000fe2000fffe03f */
[----:B------:R-:W-:Y:S01]  /*a6b0*/  VIADD R13, R13, 0x10 ;  /* 0x000000100d0d7836 */ /* 0x000fe20000000000 */
[----:B------:R-:W-:Y:S01]  /*a6c0*/  UIADD3.X UR5, URZ, UR21, URZ, UP0, !UPT ;  /* 0x000000153f057290 */ /* 0x000fe200087fe43f */
[----:B------:R-:W-:Y:S01]  /*a6d0*/  SEL R10, RZ, 0x1, P1 ;  /* 0x00000001ff0a7807 */ /* 0x000fe20000800000 */
[----:B------:R-:W-:Y:S01]  /*a6e0*/  UMOV UR24, 0x30000 ;  /* 0x0003000000187882 */ /* 0x000fe20000000000 */
[----:B------:R-:W-:Y:S01]  /*a6f0*/  SEL R4, R4, RZ, P1 ;  /* 0x000000ff04047207 */ /* 0x000fe20000800000 */
[----:B------:R-:W-:Y:S01]  /*a700*/  UIADD3 UR14, UR8, 0xca80, URZ ;  /* 0x0000ca80080e7890 */ /* 0x000fe2000fffe03f */
[----:B------:R-:W-:-:S02]  /*a710*/  LOP3.LUT R3, R3, R10, RZ, 0x3c, !PT ;  /* 0x0000000a03037212 */ /* 0x000fc400078e3cff */
[----:B------:R-:W-:Y:S02]  /*a720*/  UMOV UR8, UR13 ;  /* 0x0000000d00087c82 */ /* 0x000fe40008000000 */
[----:B------:R0:W-:Y:S02]  /*a730*/  UTMALDG.3D [UR8], [UR4], desc[UR6] ;  /* 0x00000608040075b4 */ /* 0x0001e40008011000 */
[----:B0-----:R-:W-:Y:S01]  /*a740*/  UMOV UR8, UR14 ;  /* 0x0000000e00087c82 */ /* 0x001fe20008000000 */
[----:B------:R-:W-:Y:S02]  /*a750*/  UMOV UR11, UR18 ;  /* 0x00000012000b7c82 */ /* 0x000fe40008000000 */
[----:B------:R0:W-:Y:S02]  /*a760*/  UTMALDG.3D.MULTICAST [UR8], [UR22], UR24, desc[UR6] ;  /* 0x00000608160073b4 */ /* 0x0001e40008011818 */
[----:B0-----:R-:W-:Y:S05]  /*a770*/  @P3 BRA `(.L_x_271) ;  /* 0xfffffffc003c3947 */ /* 0x001fea000383ffff */
.L_x_267:
[----:B------:R-:W-:Y:S05]  /*a780*/  BSYNC B1 ;  /* 0x0000000000017941 */ /* 0x000fea0003800000 */
.L_x_266:
[----:B------:R-:W2:Y:S01]  /*a790*/  LDL.64 R10, [R1] ;  /* 0x00000000010a7983 */ /* 0x000ea20000100a00 */
[----:B------:R-:W-:Y:S01]  /*a7a0*/  LOP3.LUT P4, RZ, R8, 0xff, RZ, 0xc0, !PT ;  /* 0x000000ff08ff7812 */ /* 0x000fe2000788c0ff */
[----:B------:R-:W-:Y:S01]  /*a7b0*/  VIADD R4, R7, UR40 ;  /* 0x0000002807047c36 */ /* 0x000fe20008000000 */
[----:B------:R-:W-:Y:S01]  /*a7c0*/  ULDC.64 UR4, c[0x0][0x650] ;  /* 0x0001940000047ab9 */ /* 0x000fe20000000a00 */
[----:B------:R-:W-:Y:S01]  /*a7d0*/  IMAD.U32 R7, RZ, RZ, UR40 ;  /* 0x00000028ff077e24 */ /* 0x000fe2000f8e00ff */
[----:B------:R-:W-:Y:S01]  /*a7e0*/  UISETP.GE.U32.AND UP0, UPT, UR40, 0x19, UPT ;  /* 0x000000192800788c */ /* 0x000fe2000bf06070 */
[----:B------:R-:W-:Y:S01]  /*a7f0*/  BSSY B1, `(.L_x_272) ;  /* 0x000006f000017945 */ /* 0x000fe20003800000 */
[----:B------:R-:W-:Y:S01]  /*a800*/  ISETP.GT.U32.AND P1, PT, R4, 0x18, PT ;  /* 0x000000180400780c */ /* 0x000fe20003f24070 */
[----:B------:R-:W-:Y:S01]  /*a810*/  IMAD.MOV.U32 R19, RZ, RZ, -0x1 ;  /* 0xffffffffff137424 */ /* 0x000fe200078e00ff */
[----:B------:R-:W-:Y:S01]  /*a820*/  PRMT R8, RZ, 0x7610, R8 ;  /* 0x00007610ff087816 */ /* 0x000fe20000000008 */
[----:B------:R-:W-:Y:S01]  /*a830*/  IMAD.MOV.U32 R22, RZ, RZ, -0x1 ;  /* 0xffffffffff167424 */ /* 0x000fe200078e00ff */
[----:B------:R-:W-:-:S02]  /*a840*/  ISETP.LT.U32.AND P1, PT, R7, 0x19, P1 ;  /* 0x000000190700780c */ /* 0x000fc40000f21070 */
[----:B------:R-:W-:Y:S01]  /*a850*/  PLOP3.LUT P3, PT, PT, PT, UP0, 0x80, 0x0 ;  /* 0x000000000000781c */ /* 0x000fe20003f6f008 */
[----:B------:R-:W0:Y:S01]  /*a860*/  @P4 S2R R3, SR_CgaCtaId ;  /* 0x0000000000034919 */ /* 0x000e220000008800 */
[----:B------:R-:W-:-:S04]  /*a870*/  @P4 MOV R2, 0x400 ;  /* 0x0000040000024802 */ /* 0x000fc80000000f00 */
[----:B0-----:R-:W-:Y:S01]  /*a880*/  @P4 LEA R5, R3, R2, 0x18 ;  /* 0x0000000203054211 */ /* 0x001fe200078ec0ff */
[----:B------:R-:W-:-:S03]  /*a890*/  IMAD.WIDE.U32 R2, R4, 0x51eb851f, RZ ;  /* 0x51eb851f04027825 */ /* 0x000fc600078e00ff */
[----:B------:R0:W-:Y:S01]  /*a8a0*/  @P4 SYNCS.ARRIVE.TRANS64.A1T0 RZ, [R5+URZ+0x1c8], RZ ;  /* 0x0001c8ff05ff49a7 */ /* 0x0001e2000810003f */
[----:B------:R-:W-:Y:S01]  /*a8b0*/  IMAD.MOV.U32 R2, RZ, RZ, -0x1 ;  /* 0xffffffffff027424 */ /* 0x000fe200078e00ff */
[----:B0-----:R-:W-:Y:S02]  /*a8c0*/  SHF.R.U32.HI R5, RZ, 0x3, R3 ;  /* 0x00000003ff057819 */ /* 0x001fe40000011603 */
[----:B------:R-:W-:-:S03]  /*a8d0*/  SEL R3, RZ, 0x1, !P1 ;  /* 0x00000001ff037807 */ /* 0x000fc60004800000 */
[----:B------:R-:W-:Y:S01]  /*a8e0*/  IMAD R7, R5, -0x19, R4 ;  /* 0xffffffe705077824 */ /* 0x000fe200078e0204 */
[----:B------:R-:W-:Y:S02]  /*a8f0*/  LOP3.LUT R0, R0, R3, RZ, 0x3c, !PT ;  /* 0x0000000300007212 */ /* 0x000fe400078e3cff */
[----:B------:R-:W-:Y:S02]  /*a900*/  PRMT R3, RZ, 0x7610, R3 ;  /* 0x00007610ff037816 */ /* 0x000fe40000000003 */
[----:B------:R-:W-:Y:S02]  /*a910*/  @P3 LOP3.LUT R0, R0, 0x1, R5, 0x78, !PT ;  /* 0x0000000100003812 */ /* 0x000fe400078e7805 */
[----:B--2---:R-:W-:-:S04]  /*a920*/  IADD3 R18, P4, R18, R10, RZ ;  /* 0x0000000a12127210 */ /* 0x004fc80007f9e0ff */
[----:B------:R-:W-:Y:S01]  /*a930*/  ISETP.GE.U32.AND P1, PT, R18, UR4, PT ;  /* 0x0000000412007c0c */ /* 0x000fe2000bf26070 */
[----:B------:R-:W-:-:S05]  /*a940*/  IMAD.X R17, R17, 0x1, R23, P4 ;  /* 0x0000000111117824 */ /* 0x000fca00020e0617 */
[----:B------:R-:W-:-:S13]  /*a950*/  ISETP.GE.U32.AND.EX P1, PT, R17, UR5, PT, P1 ;  /* 0x0000000511007c0c */ /* 0x000fda000bf26110 */
[----:B------:R-:W-:Y:S05]  /*a960*/  @P1 BRA `(.L_x_273) ;  /* 0x00000004005c1947 */ /* 0x000fea0003800000 */
[----:B------:R-:W0:Y:S01]  /*a970*/  S2R R12, SR_CTAID.X ;  /* 0x00000000000c7919 */ /* 0x000e220000002500 */
[----:B------:R-:W-:Y:S01]  /*a980*/  ULDC.64 UR4, c[0x0][0x628] ;  /* 0x00018a0000047ab9 */ /* 0x000fe20000000a00 */
[----:B------:R-:W1:Y:S01]  /*a990*/  LDC R13, c[0x0][0x144] ;  /* 0x00005100ff0d7b82 */ /* 0x000e620000000800 */
[----:B------:R-:W-:Y:S01]  /*a9a0*/  ISETP.NE.U32.AND P1, PT, RZ, UR4, PT ;  /* 0x00000004ff007c0c */ /* 0x000fe2000bf25070 */
[----:B------:R-:W2:Y:S01]  /*a9b0*/  S2R R10, SR_CTAID.Y ;  /* 0x00000000000a7919 */ /* 0x000ea20000002600 */
[----:B------:R-:W-:Y:S01]  /*a9c0*/  ULDC UR7, c[0x0][0x630] ;  /* 0x00018c0000077ab9 */ /* 0x000fe20000000800 */
[----:B------:R-:W-:Y:S01]  /*a9d0*/  ULDC UR8, c[0x0][0x150] ;  /* 0x0000540000087ab9 */ /* 0x000fe20000000800 */
[----:B------:R-:W-:Y:S01]  /*a9e0*/  ISETP.NE.AND.EX P1, PT, RZ, UR5, PT, P1 ;  /* 0x00000005ff007c0c */ /* 0x000fe2000bf25310 */
[----:B------:R-:W-:Y:S02]  /*a9f0*/  IMAD.MOV.U32 R2, RZ, RZ, R18 ;  /* 0x000000ffff027224 */ /* 0x000fe400078e0012 */
[----:B------:R-:W-:Y:S01]  /*aa00*/  IMAD.MOV.U32 R3, RZ, RZ, R17 ;  /* 0x000000ffff037224 */ /* 0x000fe200078e0011 */
[----:B0-----:R-:W-:-:S09]  /*aa10*/  I2FP.F32.U32 R14, R12 ;  /* 0x0000000c000e7245 */ /* 0x001fd20000201000 */
[----:B------:R-:W-:Y:S05]  /*aa20*/  @!P1 BRA `(.L_x_274) ;  /* 0x0000000000289947 */ /* 0x000fea0003800000 */
[----:B------:R-:W-:Y:S02]  /*aa30*/  ULDC UR6, c[0x0][0x634] ;  /* 0x00018d0000067ab9 */ /* 0x000fe40000000800 */
[----:B------:R-:W-:-:S05]  /*aa40*/  IADD3 R3, P1, R18, UR6, RZ ;  /* 0x0000000612037c10 */ /* 0x000fca000ff3e0ff */
[----:B------:R-:W-:-:S04]  /*aa50*/  IMAD.X R11, RZ, RZ, R17, P1 ;  /* 0x000000ffff0b7224 */ /* 0x000fc800008e0611 */
[----:B------:R-:W-:-:S04]  /*aa60*/  IMAD.WIDE.U32 R4, R11, UR4, RZ ;  /* 0x000000040b047c25 */ /* 0x000fc8000f8e00ff */
[----:B------:R-:W-:-:S04]  /*aa70*/  IMAD.WIDE.U32 R4, P1, R3, UR5, R4 ;  /* 0x0000000503047c25 */ /* 0x000fc8000f820004 */
[----:B------:R-:W-:-:S04]  /*aa80*/  IMAD.WIDE.U32 R2, R3, UR4, RZ ;  /* 0x0000000403027c25 */ /* 0x000fc8000f8e00ff */
[----:B------:R-:W-:Y:S01]  /*aa90*/  IMAD.MOV.U32 R2, RZ, RZ, R5 ;  /* 0x000000ffff027224 */ /* 0x000fe200078e0005 */
[----:B------:R-:W-:Y:S01]  /*aaa0*/  IADD3 RZ, P3, R3, R4, RZ ;  /* 0x0000000403ff7210 */ /* 0x000fe20007f7e0ff */
[----:B------:R-:W-:-:S04]  /*aab0*/  IMAD.X R3, RZ, RZ, RZ, P1 ;  /* 0x000000ffff037224 */ /* 0x000fc800008e06ff */
[----:B------:R-:W-:-:S08]  /*aac0*/  IMAD.WIDE.U32.X R2, R11, UR5, R2, P3 ;  /* 0x000000050b027c25 */ /* 0x000fd000098e0402 */
.L_x_274:
[----:B------:R-:W-:Y:S01]  /*aad0*/  FMUL R14, R14, UR8 ;  /* 0x000000080e0e7c20 */ /* 0x000fe20008400000 */
[--C-:B------:R-:W-:Y:S01]  /*aae0*/  SHF.R.U64 R11, R2, UR7, R3.reuse ;  /* 0x00000007020b7c19 */ /* 0x100fe20008001203 */
[----:B------:R-:W-:Y:S01]  /*aaf0*/  ULDC.64 UR4, c[0x0][0x620] ;  /* 0x0001880000047ab9 */ /* 0x000fe20000000a00 */
[----:B------:R-:W-:Y:S01]  /*ab00*/  SHF.R.U32.HI R2, RZ, UR7, R3 ;  /* 0x00000007ff027c19 */ /* 0x000fe20008011603 */
[----:B------:R-:W-:Y:S01]  /*ab10*/  IMAD.MOV.U32 R3, RZ, RZ, R17 ;  /* 0x000000ffff037224 */ /* 0x000fe200078e0011 */
[----:B------:R-:W-:Y:S01]  /*ab20*/  IADD3 R15, P1, RZ, -R11, RZ ;  /* 0x8000000bff0f7210 */ /* 0x000fe20007f3e0ff */
[----:B------:R-:W0:Y:S01]  /*ab30*/  F2I.U32.TRUNC.NTZ R14, R14 ;  /* 0x0000000e000e7305 */ /* 0x000e22000020f000 */
[----:B------:R-:W-:-:S03]  /*ab40*/  ULDC.64 UR6, c[0x0][0x640] ;  /* 0x0001900000067ab9 */ /* 0x000fc60000000a00 */
[----:B------:R-:W-:Y:S01]  /*ab50*/  IMAD.X R2, RZ, RZ, ~R2, P1 ;  /* 0x000000ffff027224 */ /* 0x000fe200008e0e02 */
[----:B------:R-:W-:-:S03]  /*ab60*/  ISETP.NE.U32.AND P1, PT, RZ, UR6, PT ;  /* 0x00000006ff007c0c */ /* 0x000fc6000bf25070 */
[----:B------:R-:W-:Y:S01]  /*ab70*/  IMAD R2, R2, UR4, RZ ;  /* 0x0000000402027c24 */ /* 0x000fe2000f8e02ff */
[----:B------:R-:W-:-:S03]  /*ab80*/  ISETP.NE.AND.EX P1, PT, RZ, UR7, PT, P1 ;  /* 0x00000007ff007c0c */ /* 0x000fc6000bf25310 */
[C---:B------:R-:W-:Y:S01]  /*ab90*/  IMAD R5, R15.reuse, UR5, R2 ;  /* 0x000000050f057c24 */ /* 0x040fe2000f8e0202 */
[----:B------:R-:W-:Y:S01]  /*aba0*/  ULDC UR5, c[0x0][0x154] ;  /* 0x0000550000057ab9 */ /* 0x000fe20000000800 */
[----:B------:R-:W-:Y:S02]  /*abb0*/  IMAD.MOV.U32 R2, RZ, RZ, R18 ;  /* 0x000000ffff027224 */ /* 0x000fe400078e0012 */
[----:B0-----:R-:W-:Y:S02]  /*abc0*/  IMAD.MOV R4, RZ, RZ, -R14 ;  /* 0x000000ffff047224 */ /* 0x001fe400078e0a0e */
[----:B------:R-:W-:Y:S01]  /*abd0*/  IMAD.WIDE.U32 R2, R15, UR4, R2 ;  /* 0x000000040f027c25 */ /* 0x000fe2000f8e0002 */
[----:B------:R-:W-:-:S03]  /*abe0*/  ULDC UR4, c[0x0][0x618] ;  /* 0x0001860000047ab9 */ /* 0x000fc60000000800 */
[----:B-1----:R-:W-:Y:S01]  /*abf0*/  IMAD R12, R13, R4, R12 ;  /* 0x000000040d0c7224 */ /* 0x002fe200078e020c */
[----:B--2---:R-:W-:Y:S01]  /*ac00*/  I2FP.F32.U32 R4, R10 ;  /* 0x0000000a00047245 */ /* 0x004fe20000201000 */
[----:B------:R-:W0:Y:S01]  /*ac10*/  LDC R13, c[0x0][0x148] ;  /* 0x00005200ff0d7b82 */ /* 0x000e220000000800 */
[----:B------:R-:W-:-:S03]  /*ac20*/  IMAD.IADD R3, R3, 0x1, R5 ;  /* 0x0000000103037824 */ /* 0x000fc600078e0205 */
[----:B------:R-:W-:Y:S02]  /*ac30*/  FMUL R4, R4, UR5 ;  /* 0x0000000504047c20 */ /* 0x000fe40008400000 */
[--C-:B------:R-:W-:Y:S02]  /*ac40*/  SHF.R.U64 R14, R2, UR4, R3.reuse ;  /* 0x00000004020e7c19 */ /* 0x100fe40008001203 */
[----:B------:R-:W-:Y:S01]  /*ac50*/  SHF.R.U32.HI R3, RZ, UR4, R3 ;  /* 0x00000004ff037c19 */ /* 0x000fe20008011603 */
[----:B------:R1:W2:Y:S01]  /*ac60*/  F2I.U32.TRUNC.NTZ R20, R4 ;  /* 0x0000000400147305 */ /* 0x0002a2000020f000 */
[----:B------:R-:W-:Y:S02]  /*ac70*/  ULDC UR4, c[0x0][0x608] ;  /* 0x0001820000047ab9 */ /* 0x000fe40000000800 */
[--C-:B------:R-:W-:Y:S02]  /*ac80*/  SHF.R.U64 R19, R14, UR4, R3.reuse ;  /* 0x000000040e137c19 */ /* 0x100fe40008001203 */
[----:B------:R-:W-:Y:S01]  /*ac90*/  SHF.R.U32.HI R2, RZ, UR4, R3 ;  /* 0x00000004ff027c19 */ /* 0x000fe20008011603 */
[----:B------:R-:W-:-:S03]  /*aca0*/  ULDC UR4, c[0x0][0x658] ;  /* 0x0001960000047ab9 */ /* 0x000fc60000000800 */
[--C-:B------:R-:W-:Y:S02]  /*acb0*/  SHF.R.U64 R15, R19, UR4, R2.reuse ;  /* 0x00000004130f7c19 */ /* 0x100fe40008001202 */
[----:B------:R-:W-:-:S03]  /*acc0*/  SHF.R.U32.HI R21, RZ, UR4, R2 ;  /* 0x00000004ff157c19 */ /* 0x000fc60008011602 */
[----:B------:R-:W-:Y:S02]  /*acd0*/  IMAD.MOV.U32 R2, RZ, RZ, R15 ;  /* 0x000000ffff027224 */ /* 0x000fe400078e000f */
[----:B------:R-:W-:Y:S01]  /*ace0*/  IMAD.MOV.U32 R3, RZ, RZ, R21 ;  /* 0x000000ffff037224 */ /* 0x000fe200078e0015 */
[----:B-12---:R-:W-:Y:S06]  /*acf0*/  @!P1 BRA `(.L_x_275) ;  /* 0x0000000000289947 */ /* 0x006fec0003800000 */
        /* <DEDUP_REMOVED lines=10> */
.L_x_275:
[----:B------:R-:W1:Y:S01]  /*ada0*/  LDC R4, c[0x0][0x65c] ;  /* 0x00019700ff047b82 */ /* 0x000e620000000800 */
[----:B------:R-:W-:Y:S01]  /*adb0*/  ULDC UR4, c[0x0][0x648] ;  /* 0x0001920000047ab9 */ /* 0x000fe20000000800 */
[----:B------:R-:W-:Y:S01]  /*adc0*/  LOP3.LUT R19, R19, UR16, RZ, 0xc0, !PT ;  /* 0x0000001013137c12 */ /* 0x000fe2000f8ec0ff */
[----:B------:R-:W-:Y:S01]  /*add0*/  IMAD.MOV R20, RZ, RZ, -R20 ;  /* 0x000000ffff147224 */ /* 0x000fe200078e0a14 */
[----:B------:R-:W-:Y:S01]  /*ade0*/  SHF.R.U64 R2, R2, UR4, R3 ;  /* 0x0000000402027c19 */ /* 0x000fe20008001203 */
[----:B------:R-:W-:Y:S01]  /*adf0*/  ULDC UR4, c[0x0][0x638] ;  /* 0x00018e0000047ab9 */ /* 0x000fe20000000800 */
[----:B------:R-:W-:Y:S01]  /*ae00*/  LOP3.LUT R14, R14, UR15, RZ, 0xc0, !PT ;  /* 0x0000000f0e0e7c12 */ /* 0x000fe2000f8ec0ff */
[----:B------:R-:W-:Y:S01]  /*ae10*/  ULDC UR5, c[0x0][0x610] ;  /* 0x0001840000057ab9 */ /* 0x000fe20000000800 */
[----:B------:R-:W-:Y:S02]  /*ae20*/  IMAD.MOV.U32 R3, RZ, RZ, 0x1 ;  /* 0x00000001ff037424 */ /* 0x000fe400078e00ff */
[----:B------:R-:W-:Y:S01]  /*ae30*/  IMAD R19, R2, UR17, R19 ;  /* 0x0000001102137c24 */ /* 0x000fe2000f8e0213 */
[----:B-1----:R-:W-:Y:S01]  /*ae40*/  ISETP.NE.AND P1, PT, R4, 0x1, PT ;  /* 0x000000010400780c */ /* 0x002fe20003f25270 */
[----:B------:R-:W-:-:S02]  /*ae50*/  IMAD.MOV R4, RZ, RZ, -R2 ;  /* 0x000000ffff047224 */ /* 0x000fc400078e0a02 */
[----:B------:R-:W-:Y:S02]  /*ae60*/  IMAD.MOV.U32 R2, RZ, RZ, R11 ;  /* 0x000000ffff027224 */ /* 0x000fe400078e000b */
[----:B------:R-:W-:Y:S01]  /*ae70*/  IMAD R15, R4, UR4, R15 ;  /* 0x00000004040f7c24 */ /* 0x000fe2000f8e020f */
[----:B------:R-:W-:-:S03]  /*ae80*/  ULDC UR4, c[0x0][0x600] ;  /* 0x0001800000047ab9 */ /* 0x000fc60000000800 */
[----:B------:R-:W-:-:S04]  /*ae90*/  IMAD R15, R15, UR4, R14 ;  /* 0x000000040f0f7c24 */ /* 0x000fc8000f8e020e */
[----:B0-----:R-:W-:-:S04]  /*aea0*/  @P1 IMAD R12, R13, R20, R10 ;  /* 0x000000140d0c1224 */ /* 0x001fc800078e020a */
[----:B------:R-:W-:-:S05]  /*aeb0*/  IMAD R12, R19, UR5, R12 ;  /* 0x00000005130c7c24 */ /* 0x000fca000f8e020c */
[----:B------:R-:W-:Y:S02]  /*aec0*/  SEL R22, R15, R12, !P1 ;  /* 0x0000000c0f167207 */ /* 0x000fe40004800000 */
[----:B------:R-:W-:-:S07]  /*aed0*/  SEL R19, R12, R15, !P1 ;  /* 0x0000000f0c137207 */ /* 0x000fce0004800000 */
.L_x_273:
[----:B------:R-:W-:Y:S05]  /*aee0*/  BSYNC B1 ;  /* 0x0000000000017941 */ /* 0x000fea0003800000 */
.L_x_272:
[----:B------:R-:W-:-:S13]  /*aef0*/  LOP3.LUT P1, RZ, R3, 0xff, RZ, 0xc0, !PT ;  /* 0x000000ff03ff7812 */ /* 0x000fda000782c0ff */
[----:B------:R-:W-:Y:S05]  /*af00*/  @P1 BRA `(.L_x_276) ;  /* 0xfffffff400201947 */ /* 0x000fea000383ffff */
[----:B------:R-:W-:Y:S05]  /*af10*/  BSYNC B0 ;  /* 0x0000000000007941 */ /* 0x000fea0003800000 */
.L_x_264:
[----:B------:R-:W-:-:S03]  /*af20*/  UMOV UR4, 0xffffffff ;  /* 0xffffffff00047882 */ /* 0x000fc60000000000 */
[----:B------:R-:W-:Y:S05]  /*af30*/  BRA.DIV UR4, `(.L_x_277) ;  /* 0x0000001204347947 */ /* 0x000fea000b800000 */
[----:B------:R-:W-:-:S13]  /*af40*/  ELECT P6, URZ, PT ;  /* 0x00000000003f782f */ /* 0x000fda00038c0000 */
.L_x_314:
[----:B------:R-:W-:Y:S04]  /*af50*/  BSSY B0, `(.L_x_278) ;  /* 0x00000e8000007945 */ /* 0x000fe80003800000 */
[----:B------:R-:W-:Y:S05]  /*af60*/  @!P6 BRA `(.L_x_279) ;  /* 0x0000000c0098e947 */ /* 0x000fea0003800000 */
[----:B------:R-:W-:-:S04]  /*af70*/  LOP3.LUT R16, R16, 0x2, RZ, 0xfc, !PT ;  /* 0x0000000210107812 */ /* 0x000fc800078efcff */
[----:B------:R-:W-:-:S13]  /*af80*/  ISETP.NE.AND P0, PT, R16, 0x3, PT ;  /* 0x000000031000780c */ /* 0x000fda0003f05270 */
[----:B------:R-:W-:Y:S05]  /*af90*/  @!P0 BRA `(.L_x_280) ;  /* 0x0000000000048947 */ /* 0x000fea0003800000 */
[----:B------:R-:W-:Y:S01]  /*afa0*/  BPT.TRAP 0x1 ;  /* 0x000000040000795c */ /* 0x000fe20000300000 */
.L_x_280:
[----:B------:R-:W0:Y:S01]  /*afb0*/  S2R R3, SR_CgaCtaId ;  /* 0x0000000000037919 */ /* 0x000e220000008800 */
[----:B------:R-:W-:Y:S02]  /*afc0*/  MOV R2, 0x400 ;  /* 0x0000040000027802 */ /* 0x000fe40000000f00 */
[----:B------:R-:W-:Y:S02]  /*afd0*/  SHF.L.U32 R4, R0, 0x1f, RZ ;  /* 0x0000001f00047819 */ /* 0x000fe400000006ff */
[----:B0-----:R-:W-:-:S05]  /*afe0*/  LEA R2, R3, R2, 0x18 ;  /* 0x0000000203027211 */ /* 0x001fca00078ec0ff */
[----:B------:R-:W-:-:S04]  /*aff0*/  VIADD R2, R2, 0xc8 ;  /* 0x000000c802027836 */ /* 0x000fc80000000000 */
[C---:B------:R-:W-:Y:S02]  /*b000*/  IMAD R9, R7.reuse, 0x8, R2 ;  /* 0x0000000807097824 */ /* 0x040fe400078e0202 */
[----:B------:R-:W-:Y:S02]  /*b010*/  VIADD R7, R7, 0x1 ;  /* 0x0000000107077836 */ /* 0x000fe40000000000 */
[----:B------:R-:W0:Y:S03]  /*b020*/  SYNCS.PHASECHK.TRANS64.TRYWAIT P0, [R9+URZ], R4 ;  /* 0x00000004090075a7 */ /* 0x000e26000800017f */
[----:B------:R-:W-:-:S04]  /*b030*/  ISETP.NE.AND P1, PT, R7, 0x19, PT ;  /* 0x000000190700780c */ /* 0x000fc80003f25270 */
[----:B------:R-:W-:Y:S02]  /*b040*/  SEL R3, RZ, 0x1, P1 ;  /* 0x00000001ff037807 */ /* 0x000fe40000800000 */
[----:B------:R-:W-:Y:S02]  /*b050*/  SEL R7, R7, RZ, P1 ;  /* 0x000000ff07077207 */ /* 0x000fe40000800000 */
[----:B------:R-:W-:-:S03]  /*b060*/  LOP3.LUT R6, R0, R3, RZ, 0x3c, !PT ;  /* 0x0000000300067212 */ /* 0x000fc600078e3cff */
[----:B------:R-:W-:Y:S01]  /*b070*/  IMAD R8, R7, 0x8, R2 ;  /* 0x0000000807087824 */ /* 0x000fe200078e0202 */
[----:B------:R-:W-:Y:S01]  /*b080*/  SHF.L.U32 R5, R6, 0x1f, RZ ;  /* 0x0000001f06057819 */ /* 0x000fe200000006ff */
[----:B0-----:R-:W-:Y:S06]  /*b090*/  @!P0 BRA `(.L_x_281) ;  /* 0x0000000c00fc8947 */ /* 0x001fec0003800000 */
.L_x_315:
[----:B------:R-:W1:Y:S01]  /*b0a0*/  SYNCS.PHASECHK.TRANS64.TRYWAIT P0, [R8+URZ], R5 ;  /* 0x00000005080075a7 */ /* 0x000e62000800017f */
[----:B------:R-:W-:-:S05]  /*b0b0*/  VIADD R0, R7, 0x1 ;  /* 0x0000000107007836 */ /* 0x000fca0000000000 */
[----:B------:R-:W-:-:S04]  /*b0c0*/  ISETP.NE.AND P1, PT, R0, 0x19, PT ;  /* 0x000000190000780c */ /* 0x000fc80003f25270 */
[----:B------:R-:W-:Y:S02]  /*b0d0*/  SEL R3, RZ, 0x1, P1 ;  /* 0x00000001ff037807 */ /* 0x000fe40000800000 */
[----:B------:R-:W-:Y:S02]  /*b0e0*/  SEL R7, R0, RZ, P1 ;  /* 0x000000ff00077207 */ /* 0x000fe40000800000 */
[----:B------:R-:W-:-:S03]  /*b0f0*/  LOP3.LUT R6, R6, R3, RZ, 0x3c, !PT ;  /* 0x0000000306067212 */ /* 0x000fc600078e3cff */
[----:B0-----:R-:W-:Y:S01]  /*b100*/  IMAD R9, R7, 0x8, R2 ;  /* 0x0000000807097824 */ /* 0x001fe200078e0202 */
[----:B------:R-:W-:Y:S01]  /*b110*/  SHF.L.U32 R4, R6, 0x1f, RZ ;  /* 0x0000001f06047819 */ /* 0x000fe200000006ff */
[----:B-1----:R-:W-:Y:S06]  /*b120*/  @!P0 BRA `(.L_x_282) ;  /* 0x0000000c00ec8947 */ /* 0x002fec0003800000 */
.L_x_316:
        /* <DEDUP_REMOVED lines=9> */
.L_x_317:
        /* <DEDUP_REMOVED lines=9> */
.L_x_318:
        /* <DEDUP_REMOVED lines=9> */
.L_x_319:
        /* <DEDUP_REMOVED lines=9> */
.L_x_320:
        /* <DEDUP_REMOVED lines=9> */
.L_x_321:
        /* <DEDUP_REMOVED lines=9> */
.L_x_322:
        /* <DEDUP_REMOVED lines=9> */
.L_x_323:
        /* <DEDUP_REMOVED lines=9> */
.L_x_324:
        /* <DEDUP_REMOVED lines=9> */
.L_x_325:
        /* <DEDUP_REMOVED lines=9> */
.L_x_326:
        /* <DEDUP_REMOVED lines=9> */
.L_x_327:
        /* <DEDUP_REMOVED lines=9> */
.L_x_328:
        /* <DEDUP_REMOVED lines=9> */
.L_x_329:
        /* <DEDUP_REMOVED lines=9> */
.L_x_330:
        /* <DEDUP_REMOVED lines=9> */
.L_x_331:
        /* <DEDUP_REMOVED lines=9> */
.L_x_332:
        /* <DEDUP_REMOVED lines=9> */
.L_x_333:
        /* <DEDUP_REMOVED lines=9> */
.L_x_334:
        /* <DEDUP_REMOVED lines=9> */
.L_x_335:
        /* <DEDUP_REMOVED lines=9> */
.L_x_336:
[----:B------:R-:W1:Y:S01]  /*bc70*/  SYNCS.PHASECHK.TRANS64.TRYWAIT P0, [R9+URZ], R4 ;  /* 0x00000004090075a7 */ /* 0x000e62000800017f */
[----:B------:R-:W-:-:S05]  /*bc80*/  VIADD R0, R7, 0x1 ;  /* 0x0000000107007836 */ /* 0x000fca0000000000 */
[----:B------:R-:W-:-:S04]  /*bc90*/  ISETP.NE.AND P1, PT, R0, 0x19, PT ;  /* 0x000000190000780c */ /* 0x000fc80003f25270 */
[----:B------:R-:W-:Y:S02]  /*bca0*/  SEL R3, RZ, 0x1, P1 ;  /* 0x00000001ff037807 */ /* 0x000fe40000800000 */
[----:B------:R-:W-:Y:S02]  /*bcb0*/  SEL R7, R0, RZ, P1 ;  /* 0x000000ff00077207 */ /* 0x000fe40000800000 */
[----:B------:R-:W-:-:S03]  /*bcc0*/  LOP3.LUT R11, R6, R3, RZ, 0x3c, !PT ;  /* 0x00000003060b7212 */ /* 0x000fc600078e3cff */
[----:B------:R-:W-:Y:S01]  /*bcd0*/  IMAD R6, R7, 0x8, R2 ;  /* 0x0000000807067824 */ /* 0x000fe200078e0202 */
[----:B0-----:R-:W-:Y:S01]  /*bce0*/  SHF.L.U32 R5, R11, 0x1f, RZ ;  /* 0x0000001f0b057819 */ /* 0x001fe200000006ff */
[----:B-1----:R-:W-:Y:S06]  /*bcf0*/  @!P0 BRA `(.L_x_303) ;  /* 0x00000008009c8947 */ /* 0x002fec0003800000 */
.L_x_337:
[----:B------:R-:W1:Y:S01]  /*bd00*/  SYNCS.PHASECHK.TRANS64.TRYWAIT P0, [R6+URZ], R5 ;  /* 0x00000005060075a7 */ /* 0x000e62000800017f */
[----:B------:R-:W-:-:S05]  /*bd10*/  VIADD R0, R7, 0x1 ;  /* 0x0000000107007836 */ /* 0x000fca0000000000 */
[----:B------:R-:W-:-:S04]  /*bd20*/  ISETP.NE.AND P1, PT, R0, 0x19, PT ;  /* 0x000000190000780c */ /* 0x000fc80003f25270 */
[----:B0-----:R-:W-:Y:S02]  /*bd30*/  SEL R4, RZ, 0x1, P1 ;  /* 0x00000001ff047807 */ /* 0x001fe40000800000 */
[----:B------:R-:W-:Y:S02]  /*bd40*/  SEL R3, R0, RZ, P1 ;  /* 0x000000ff00037207 */ /* 0x000fe40000800000 */
[----:B------:R-:W-:Y:S01]  /*bd50*/  LOP3.LUT R0, R11, R4, RZ, 0x3c, !PT ;  /* 0x000000040b007212 */ /* 0x000fe200078e3cff */
[----:B-1----:R-:W-:Y:S06]  /*bd60*/  @!P0 BRA `(.L_x_304) ;  /* 0x0000000800948947 */ /* 0x002fec0003800000 */
.L_x_338:
[----:B------:R-:W-:Y:S01]  /*bd70*/  IMAD R3, R3, 0x8, R2 ;  /* 0x0000000803037824 */ /* 0x000fe200078e0202 */
[----:B------:R-:W-:-:S07]  /*bd80*/  SHF.L.U32 R0, R0, 0x1f, RZ ;  /* 0x0000001f00007819 */ /* 0x000fce00000006ff */
.L_x_305:
[----:B-1----:R1:W2:Y:S02]  /*bd90*/  SYNCS.PHASECHK.TRANS64.TRYWAIT P0, [R3+URZ], R0 ;  /* 0x00000000030075a7 */ /* 0x0022a4000800017f */
[----:B--2---:R-:W-:Y:S05]  /*bda0*/  @!P0 NANOSLEEP.SYNCS 0x989680 ;  /* 0x009896800000895d */ /* 0x004fea0003900000 */
[----:B------:R-:W2:Y:S02]  /*bdb0*/  @!P0 SYNCS.PHASECHK.TRANS64 P0, [R3+URZ], R0 ;  /* 0x00000000030085a7 */ /* 0x000ea4000800007f */
[----:B--2---:R-:W-:Y:S05]  /*bdc0*/  @!P0 BRA `(.L_x_305) ;  /* 0xfffffffc00f08947 */ /* 0x004fea000383ffff */
.L_x_279:
[----:B------:R-:W-:Y:S05]  /*bdd0*/  BSYNC B0 ;  /* 0x0000000000007941 */ /* 0x000fea0003800000 */
.L_x_278:
[----:B------:R-:W-:Y:S05]  /*bde0*/  EXIT ;  /* 0x000000000000794d */ /* 0x000fea0003800000 */
.L_x_20:
[----:B-1----:R1:W2:Y:S02]  /*bdf0*/  SYNCS.PHASECHK.TRANS64.TRYWAIT P0, [R145+URZ], R0 ;  /* 0x00000000910075a7 */ /* 0x0022a4000800017f */
[----:B--2---:R-:W-:Y:S05]  /*be00*/  @!P0 NANOSLEEP.SYNCS 0x989680 ;  /* 0x009896800000895d */ /* 0x004fea0003900000 */
[----:B------:R-:W2:Y:S02]  /*be10*/  @!P0 SYNCS.PHASECHK.TRANS64 P0, [R145+URZ], R0 ;  /* 0x00000000910085a7 */ /* 0x000ea4000800007f */
[----:B--2---:R-:W-:Y:S05]  /*be20*/  @!P0 BRA `(.L_x_20) ;  /* 0xfffffffc00f08947 */ /* 0x004fea000383ffff */
[----:B------:R-:W-:Y:S05]  /*be30*/  BRA `(.L_x_306) ;  /* 0xffffff5800dc7947 */ /* 0x000fea000383ffff */
.L_x_25:
[----:B--2---:R2:W3:Y:S02]  /*be40*/  SYNCS.PHASECHK.TRANS64.TRYWAIT P1, [R3+URZ], R0 ;  /* 0x00000000030075a7 */ /* 0x0044e4000802017f */
[----:B---3--:R-:W-:Y:S05]  /*be50*/  @!P1 NANOSLEEP.SYNCS 0x989680 ;  /* 0x009896800000995d */ /* 0x008fea0003900000 */
[----:B------:R-:W3:Y:S02]  /*be60*/  @!P1 SYNCS.PHASECHK.TRANS64 P1, [R3+URZ], R0 ;  /* 0x00000000030095a7 */ /* 0x000ee4000802007f */
[----:B---3--:R-:W-:Y:S05]  /*be70*/  @!P1 BRA `(.L_x_25) ;  /* 0xfffffffc00f09947 */ /* 0x008fea000383ffff */
[----:B------:R-:W-:Y:S05]  /*be80*/  BRA `(.L_x_24) ;  /* 0xffffff5c00487947 */ /* 0x000fea000383ffff */
.L_x_30:
[----:B--2---:R-:W-:-:S04]  /*be90*/  IMAD.U32 R5, RZ, RZ, UR7 ;  /* 0x00000007ff057e24 */ /* 0x004fc8000f8e00ff */
[----:B------:R2:W3:Y:S03]  /*bea0*/  SYNCS.PHASECHK.TRANS64.TRYWAIT P1, [R5+URZ], R4 ;  /* 0x00000004050075a7 */ /* 0x0004e6000802017f */
[----:B---3--:R-:W-:Y:S05]  /*beb0*/  @!P1 NANOSLEEP.SYNCS 0x989680 ;  /* 0x009896800000995d */ /* 0x008fea0003900000 */
[----:B------:R-:W3:Y:S02]  /*bec0*/  @!P1 SYNCS.PHASECHK.TRANS64 P1, [R5+URZ], R4 ;  /* 0x00000004050095a7 */ /* 0x000ee4000802007f */
[----:B---3--:R-:W-:Y:S05]  /*bed0*/  @!P1 BRA `(.L_x_30) ;  /* 0xfffffffc00ec9947 */ /* 0x008fea000383ffff */
[----:B------:R-:W-:Y:S05]  /*bee0*/  BRA `(.L_x_29) ;  /* 0xffffff6000507947 */ /* 0x000fea000383ffff */
.L_x_36:
[----:B-1----:R1:W2:Y:S02]  /*bef0*/  SYNCS.PHASECHK.TRANS64.TRYWAIT P0, [R145+URZ+0x10], R0 ;  /* 0x00001000910075a7 */ /* 0x0022a4000800017f */
[----:B--2---:R-:W-:Y:S05]  /*bf00*/  @!P0 NANOSLEEP.SYNCS 0x989680 ;  /* 0x009896800000895d */ /* 0x004fea0003900000 */
[----:B------:R-:W2:Y:S02]  /*bf10*/  @!P0 SYNCS.PHASECHK.TRANS64 P0, [R145+URZ+0x10], R0 ;  /* 0x00001000910085a7 */ /* 0x000ea4000800007f */
[----:B--2---:R-:W-:Y:S05]  /*bf20*/  @!P0 BRA `(.L_x_36) ;  /* 0xfffffffc00f08947 */ /* 0x004fea000383ffff */
[----:B------:R-:W-:Y:S05]  /*bf30*/  BRA `(.L_x_307) ;  /* 0xffffff6400d47947 */ /* 0x000fea000383ffff */
.L_x_265:
[----:B------:R-:W-:Y:S01]  /*bf40*/  BSSY B1, `(.L_x_308) ;  /* 0x0000006000017945 */ /* 0x000fe20003800000 */
[----:B------:R-:W-:-:S07]  /*bf50*/  IMAD.MOV.U32 R15, RZ, RZ, -0x1 ;  /* 0xffffffffff0f7424 */ /* 0x000fce00078e00ff */
[----:B-----5:R-:W-:Y:S05]  /*bf60*/  WARPSYNC.COLLECTIVE R15, `(.L_x_309) ;  /* 0x000000000f0c7348 */ /* 0x020fea0003c00000 */
[----:B------:R-:W-:Y:S02]  /*bf70*/  ELECT P6, UR62, PT ;  /* 0x00000000003e782f */ /* 0x000fe400038c0000 */
[----:B------:R-:W-:Y:S01]  /*bf80*/  MOV R14, UR62 ;  /* 0x0000003e000e7c02 */ /* 0x000fe20008000f00 */
[----:B-----5:R-:W-:Y:S10]  /*bf90*/  ENDCOLLECTIVE ;  /* 0x000000000000791b */ /* 0x020ff40003800000 */
.L_x_309:
[----:B------:R-:W-:Y:S05]  /*bfa0*/  BSYNC B1 ;  /* 0x0000000000017941 */ /* 0x000fea0003800000 */
.L_x_308:
[----:B------:R-:W-:Y:S05]  /*bfb0*/  BRA `(.L_x_310) ;  /* 0xffffffe400007947 */ /* 0x000fea000383ffff */
.L_x_268:
[----:B-1----:R1:W2:Y:S02]  /*bfc0*/  SYNCS.PHASECHK.TRANS64.TRYWAIT P1, [R12+URZ+0xc8], R5 ;  /* 0x0000c8050c0075a7 */ /* 0x0022a4000802017f */
[----:B--2---:R-:W-:Y:S05]  /*bfd0*/  @!P1 NANOSLEEP.SYNCS 0x989680 ;  /* 0x009896800000995d */ /* 0x004fea0003900000 */
[----:B------:R-:W2:Y:S02]  /*bfe0*/  @!P1 SYNCS.PHASECHK.TRANS64 P1, [R12+URZ+0xc8], R5 ;  /* 0x0000c8050c0095a7 */ /* 0x000ea4000802007f */
[----:B--2---:R-:W-:Y:S05]  /*bff0*/  @!P1 BRA `(.L_x_268) ;  /* 0xfffffffc00f09947 */ /* 0x004fea000383ffff */
[----:B------:R-:W-:Y:S05]  /*c000*/  BRA `(.L_x_311) ;  /* 0xffffffe400387947 */ /* 0x000fea000383ffff */
.L_x_277:
[----:B------:R-:W-:Y:S01]  /*c010*/  BSSY B0, `(.L_x_312) ;  /* 0x0000006000007945 */ /* 0x000fe20003800000 */
[----:B------:R-:W-:-:S07]  /*c020*/  IMAD.MOV.U32 R15, RZ, RZ, -0x1 ;  /* 0xffffffffff0f7424 */ /* 0x000fce00078e00ff */
[----:B-----5:R-:W-:Y:S05]  /*c030*/  WARPSYNC.COLLECTIVE R15, `(.L_x_313) ;  /* 0x000000000f0c7348 */ /* 0x020fea0003c00000 */
[----:B------:R-:W-:Y:S02]  /*c040*/  ELECT P6, UR62, PT ;  /* 0x00000000003e782f */ /* 0x000fe400038c0000 */
[----:B------:R-:W-:Y:S01]  /*c050*/  MOV R14, UR62 ;  /* 0x0000003e000e7c02 */ /* 0x000fe20008000f00 */
[----:B-----5:R-:W-:Y:S10]  /*c060*/  ENDCOLLECTIVE ;  /* 0x000000000000791b */ /* 0x020ff40003800000 */
.L_x_313:
[----:B------:R-:W-:Y:S05]  /*c070*/  BSYNC B0 ;  /* 0x0000000000007941 */ /* 0x000fea0003800000 */
.L_x_312:
[----:B------:R-:W-:Y:S05]  /*c080*/  BRA `(.L_x_314) ;  /* 0xffffffec00b07947 */ /* 0x000fea000383ffff */
.L_x_281:
[----:B0-----:R0:W1:Y:S02]  /*c090*/  SYNCS.PHASECHK.TRANS64.TRYWAIT P0, [R9+URZ], R4 ;  /* 0x00000004090075a7 */ /* 0x001064000800017f */
[----:B-1----:R-:W-:Y:S05]  /*c0a0*/  @!P0 NANOSLEEP.SYNCS 0x989680 ;  /* 0x009896800000895d */ /* 0x002fea0003900000 */
[----:B------:R-:W1:Y:S02]  /*c0b0*/  @!P0 SYNCS.PHASECHK.TRANS64 P0, [R9+URZ], R4 ;  /* 0x00000004090085a7 */ /* 0x000e64000800007f */
[----:B-1----:R-:W-:Y:S05]  /*c0c0*/  @!P0 BRA `(.L_x_281) ;  /* 0xfffffffc00f08947 */ /* 0x002fea000383ffff */
[----:B------:R-:W-:Y:S05]  /*c0d0*/  BRA `(.L_x_315) ;  /* 0xffffffec00f07947 */ /* 0x000fea000383ffff */
.L_x_282:
[----:B0-----:R0:W1:Y:S02]  /*c0e0*/  SYNCS.PHASECHK.TRANS64.TRYWAIT P0, [R8+URZ], R5 ;  /* 0x00000005080075a7 */ /* 0x001064000800017f */
[----:B-1----:R-:W-:Y:S05]  /*c0f0*/  @!P0 NANOSLEEP.SYNCS 0x989680 ;  /* 0x009896800000895d */ /* 0x002fea0003900000 */
[----:B------:R-:W1:Y:S02]  /*c100*/  @!P0 SYNCS.PHASECHK.TRANS64 P0, [R8+URZ], R5 ;  /* 0x00000005080085a7 */ /* 0x000e64000800007f */
[----:B-1----:R-:W-:Y:S05]  /*c110*/  @!P0 BRA `(.L_x_282) ;  /* 0xfffffffc00f08947 */ /* 0x002fea000383ffff */
[----:B------:R-:W-:Y:S05]  /*c120*/  BRA `(.L_x_316) ;  /* 0xfffffff000007947 */ /* 0x000fea000383ffff */
.L_x_283:
[----:B0-----:R0:W1:Y:S02]  /*c130*/  SYNCS.PHASECHK.TRANS64.TRYWAIT P0, [R9+URZ], R4 ;  /* 0x00000004090075a7 */ /* 0x001064000800017f */
[----:B-1----:R-:W-:Y:S05]  /*c140*/  @!P0 NANOSLEEP.SYNCS 0x989680 ;  /* 0x009896800000895d */ /* 0x002fea0003900000 */
[----:B------:R-:W1:Y:S02]  /*c150*/  @!P0 SYNCS.PHASECHK.TRANS64 P0, [R9+URZ], R4 ;  /* 0x00000004090085a7 */ /* 0x000e64000800007f */
[----:B-1----:R-:W-:Y:S05]  /*c160*/  @!P0 BRA `(.L_x_283) ;  /* 0xfffffffc00f08947 */ /* 0x002fea000383ffff */
[----:B------:R-:W-:Y:S05]  /*c170*/  BRA `(.L_x_317) ;  /* 0xfffffff000107947 */ /* 0x000fea000383ffff */
.L_x_284:
[----:B0-----:R0:W1:Y:S02]  /*c180*/  SYNCS.PHASECHK.TRANS64.TRYWAIT P0, [R8+URZ], R5 ;  /* 0x00000005080075a7 */ /* 0x001064000800017f */
[----:B-1----:R-:W-:Y:S05]  /*c190*/  @!P0 NANOSLEEP.SYNCS 0x989680 ;  /* 0x009896800000895d */ /* 0x002fea0003900000 */
[----:B------:R-:W1:Y:S02]  /*c1a0*/  @!P0 SYNCS.PHASECHK.TRANS64 P0, [R8+URZ], R5 ;  /* 0x00000005080085a7 */ /* 0x000e64000800007f */
[----:B-1----:R-:W-:Y:S05]  /*c1b0*/  @!P0 BRA `(.L_x_284) ;  /* 0xfffffffc00f08947 */ /* 0x002fea000383ffff */
[----:B------:R-:W-:Y:S05]  /*c1c0*/  BRA `(.L_x_318) ;  /* 0xfffffff000207947 */ /* 0x000fea000383ffff */
.L_x_285:
[----:B0-----:R0:W1:Y:S02]  /*c1d0*/  SYNCS.PHASECHK.TRANS64.TRYWAIT P0, [R9+URZ], R4 ;  /* 0x00000004090075a7 */ /* 0x001064000800017f */
[----:B-1----:R-:W-:Y:S05]  /*c1e0*/  @!P0 NANOSLEEP.SYNCS 0x989680 ;  /* 0x009896800000895d */ /* 0x002fea0003900000 */
[----:B------:R-:W1:Y:S02]  /*c1f0*/  @!P0 SYNCS.PHASECHK.TRANS64 P0, [R9+URZ], R4 ;  /* 0x00000004090085a7 */ /* 0x000e64000800007f */
[----:B-1----:R-:W-:Y:S05]  /*c200*/  @!P0 BRA `(.L_x_285) ;  /* 0xfffffffc00f08947 */ /* 0x002fea000383ffff */
[----:B------:R-:W-:Y:S05]  /*c210*/  BRA `(.L_x_319) ;  /* 0xfffffff000307947 */ /* 0x000fea000383ffff */
.L_x_286:
[----:B0-----:R0:W1:Y:S02]  /*c220*/  SYNCS.PHASECHK.TRANS64.TRYWAIT P0, [R8+URZ], R5 ;  /* 0x00000005080075a7 */ /* 0x001064000800017f */
[----:B-1----:R-:W-:Y:S05]  /*c230*/  @!P0 NANOSLEEP.SYNCS 0x989680 ;  /* 0x009896800000895d */ /* 0x002fea0003900000 */
[----:B------:R-:W1:Y:S02]  /*c240*/  @!P0 SYNCS.PHASECHK.TRANS64 P0, [R8+URZ], R5 ;  /* 0x00000005080085a7 */ /* 0x000e64000800007f */
[----:B-1----:R-:W-:Y:S05]  /*c250*/  @!P0 BRA `(.L_x_286) ;  /* 0xfffffffc00f08947 */ /* 0x002fea000383ffff */
[----:B------:R-:W-:Y:S05]  /*c260*/  BRA `(.L_x_320) ;  /* 0xfffffff000407947 */ /* 0x000fea000383ffff */
.L_x_287:
[----:B0-----:R0:W1:Y:S02]  /*c270*/  SYNCS.PHASECHK.TRANS64.TRYWAIT P0, [R9+URZ], R4 ;  /* 0x00000004090075a7 */ /* 0x001064000800017f */
[----:B-1----:R-:W-:Y:S05]  /*c280*/  @!P0 NANOSLEEP.SYNCS 0x989680 ;  /* 0x009896800000895d */ /* 0x002fea0003900000 */
[----:B------:R-:W1:Y:S02]  /*c290*/  @!P0 SYNCS.PHASECHK.TRANS64 P0, [R9+URZ], R4 ;  /* 0x00000004090085a7 */ /* 0x000e64000800007f */
[----:B-1----:R-:W-:Y:S05]  /*c2a0*/  @!P0 BRA `(.L_x_287) ;  /* 0xfffffffc00f08947 */ /* 0x002fea000383ffff */
[----:B------:R-:W-:Y:S05]  /*c2b0*/  BRA `(.L_x_321) ;  /* 0xfffffff000507947 */ /* 0x000fea000383ffff */
.L_x_288:
[----:B0-----:R0:W1:Y:S02]  /*c2c0*/  SYNCS.PHASECHK.TRANS64.TRYWAIT P0, [R8+URZ], R5 ;  /* 0x00000005080075a7 */ /* 0x001064000800017f */
[----:B-1----:R-:W-:Y:S05]  /*c2d0*/  @!P0 NANOSLEEP.SYNCS 0x989680 ;  /* 0x009896800000895d */ /* 0x002fea0003900000 */
[----:B------:R-:W1:Y:S02]  /*c2e0*/  @!P0 SYNCS.PHASECHK.TRANS64 P0, [R8+URZ], R5 ;  /* 0x00000005080085a7 */ /* 0x000e64000800007f */
[----:B-1----:R-:W-:Y:S05]  /*c2f0*/  @!P0 BRA `(.L_x_288) ;  /* 0xfffffffc00f08947 */ /* 0x002fea000383ffff */
[----:B------:R-:W-:Y:S05]  /*c300*/  BRA `(.L_x_322) ;  /* 0xfffffff000607947 */ /* 0x000fea000383ffff */
.L_x_289:
[----:B0-----:R0:W1:Y:S02]  /*c310*/  SYNCS.PHASECHK.TRANS64.TRYWAIT P0, [R9+URZ], R4 ;  /* 0x00000004090075a7 */ /* 0x001064000800017f */
[----:B-1----:R-:W-:Y:S05]  /*c320*/  @!P0 NANOSLEEP.SYNCS 0x989680 ;  /* 0x009896800000895d */ /* 0x002fea0003900000 */
[----:B------:R-:W1:Y:S02]  /*c330*/  @!P0 SYNCS.PHASECHK.TRANS64 P0, [R9+URZ], R4 ;  /* 0x00000004090085a7 */ /* 0x000e64000800007f */
[----:B-1----:R-:W-:Y:S05]  /*c340*/  @!P0 BRA `(.L_x_289) ;  /* 0xfffffffc00f08947 */ /* 0x002fea000383ffff */
[----:B------:R-:W-:Y:S05]  /*c350*/  BRA `(.L_x_323) ;  /* 0xfffffff000707947 */ /* 0x000fea000383ffff */
.L_x_290:
[----:B0-----:R0:W1:Y:S02]  /*c360*/  SYNCS.PHASECHK.TRANS64.TRYWAIT P0, [R8+URZ], R5 ;  /* 0x00000005080075a7 */ /* 0x001064000800017f */
[----:B-1----:R-:W-:Y:S05]  /*c370*/  @!P0 NANOSLEEP.SYNCS 0x989680 ;  /* 0x009896800000895d */ /* 0x002fea0003900000 */
[----:B------:R-:W1:Y:S02]  /*c380*/  @!P0 SYNCS.PHASECHK.TRANS64 P0, [R8+URZ], R5 ;  /* 0x00000005080085a7 */ /* 0x000e64000800007f */
[----:B-1----:R-:W-:Y:S05]  /*c390*/  @!P0 BRA `(.L_x_290) ;  /* 0xfffffffc00f08947 */ /* 0x002fea000383ffff */
[----:B------:R-:W-:Y:S05]  /*c3a0*/  BRA `(.L_x_324) ;  /* 0xfffffff000807947 */ /* 0x000fea000383ffff */
.L_x_291:
[----:B0-----:R0:W1:Y:S02]  /*c3b0*/  SYNCS.PHASECHK.TRANS64.TRYWAIT P0, [R9+URZ], R4 ;  /* 0x00000004090075a7 */ /* 0x001064000800017f */
[----:B-1----:R-:W-:Y:S05]  /*c3c0*/  @!P0 NANOSLEEP.SYNCS 0x989680 ;  /* 0x009896800000895d */ /* 0x002fea0003900000 */
[----:B------:R-:W1:Y:S02]  /*c3d0*/  @!P0 SYNCS.PHASECHK.TRANS64 P0, [R9+URZ], R4 ;  /* 0x00000004090085a7 */ /* 0x000e64000800007f */
[----:B-1----:R-:W-:Y:S05]  /*c3e0*/  @!P0 BRA `(.L_x_291) ;  /* 0xfffffffc00f08947 */ /* 0x002fea000383ffff */
[----:B------:R-:W-:Y:S05]  /*c3f0*/  BRA `(.L_x_325) ;  /* 0xfffffff000907947 */ /* 0x000fea000383ffff */
.L_x_292:
[----:B0-----:R0:W1:Y:S02]  /*c400*/  SYNCS.PHASECHK.TRANS64.TRYWAIT P0, [R8+URZ], R5 ;  /* 0x00000005080075a7 */ /* 0x001064000800017f */
[----:B-1----:R-:W-:Y:S05]  /*c410*/  @!P0 NANOSLEEP.SYNCS 0x989680 ;  /* 0x009896800000895d */ /* 0x002fea0003900000 */
[----:B------:R-:W1:Y:S02]  /*c420*/  @!P0 SYNCS.PHASECHK.TRANS64 P0, [R8+URZ], R5 ;  /* 0x00000005080085a7 */ /* 0x000e64000800007f */
[----:B-1----:R-:W-:Y:S05]  /*c430*/  @!P0 BRA `(.L_x_292) ;  /* 0xfffffffc00f08947 */ /* 0x002fea000383ffff */
[----:B------:R-:W-:Y:S05]  /*c440*/  BRA `(.L_x_326) ;  /* 0xfffffff000a07947 */ /* 0x000fea000383ffff */
.L_x_293:
[----:B0-----:R0:W1:Y:S02]  /*c450*/  SYNCS.PHASECHK.TRANS64.TRYWAIT P0, [R9+URZ], R4 ;  /* 0x00000004090075a7 */ /* 0x001064000800017f */
[----:B-1----:R-:W-:Y:S05]  /*c460*/  @!P0 NANOSLEEP.SYNCS 0x989680 ;  /* 0x009896800000895d */ /* 0x002fea0003900000 */
[----:B------:R-:W1:Y:S02]  /*c470*/  @!P0 SYNCS.PHASECHK.TRANS64 P0, [R9+URZ], R4 ;  /* 0x00000004090085a7 */ /* 0x000e64000800007f */
[----:B-1----:R-:W-:Y:S05]  /*c480*/  @!P0 BRA `(.L_x_293) ;  /* 0xfffffffc00f08947 */ /* 0x002fea000383ffff */
[----:B------:R-:W-:Y:S05]  /*c490*/  BRA `(.L_x_327) ;  /* 0xfffffff000b07947 */ /* 0x000fea000383ffff */
.L_x_294:
[----:B0-----:R0:W1:Y:S02]  /*c4a0*/  SYNCS.PHASECHK.TRANS64.TRYWAIT P0, [R8+URZ], R5 ;  /* 0x00000005080075a7 */ /* 0x001064000800017f */
[----:B-1----:R-:W-:Y:S05]  /*c4b0*/  @!P0 NANOSLEEP.SYNCS 0x989680 ;  /* 0x009896800000895d */ /* 0x002fea0003900000 */
[----:B------:R-:W1:Y:S02]  /*c4c0*/  @!P0 SYNCS.PHASECHK.TRANS64 P0, [R8+URZ], R5 ;  /* 0x00000005080085a7 */ /* 0x000e64000800007f */
[----:B-1----:R-:W-:Y:S05]  /*c4d0*/  @!P0 BRA `(.L_x_294) ;  /* 0xfffffffc00f08947 */ /* 0x002fea000383ffff */
[----:B------:R-:W-:Y:S05]  /*c4e0*/  BRA `(.L_x_328) ;  /* 0xfffffff000c07947 */ /* 0x000fea000383ffff */
.L_x_295:
[----:B0-----:R0:W1:Y:S02]  /*c4f0*/  SYNCS.PHASECHK.TRANS64.TRYWAIT P0, [R9+URZ], R4 ;  /* 0x00000004090075a7 */ /* 0x001064000800017f */
[----:B-1----:R-:W-:Y:S05]  /*c500*/  @!P0 NANOSLEEP.SYNCS 0x989680 ;  /* 0x009896800000895d */ /* 0x002fea0003900000 */
[----:B------:R-:W1:Y:S02]  /*c510*/  @!P0 SYNCS.PHASECHK.TRANS64 P0, [R9+URZ], R4 ;  /* 0x00000004090085a7 */ /* 0x000e64000800007f */
[----:B-1----:R-:W-:Y:S05]  /*c520*/  @!P0 BRA `(.L_x_295) ;  /* 0xfffffffc00f08947 */ /* 0x002fea000383ffff */
[----:B------:R-:W-:Y:S05]  /*c530*/  BRA `(.L_x_329) ;  /* 0xfffffff000d07947 */ /* 0x000fea000383ffff */
.L_x_296:
[----:B0-----:R0:W1:Y:S02]  /*c540*/  SYNCS.PHASECHK.TRANS64.TRYWAIT P0, [R8+URZ], R5 ;  /* 0x00000005080075a7 */ /* 0x001064000800017f */
[----:B-1----:R-:W-:Y:S05]  /*c550*/  @!P0 NANOSLEEP.SYNCS 0x989680 ;  /* 0x009896800000895d */ /* 0x002fea0003900000 */
[----:B------:R-:W1:Y:S02]  /*c560*/  @!P0 SYNCS.PHASECHK.TRANS64 P0, [R8+URZ], R5 ;  /* 0x00000005080085a7 */ /* 0x000e64000800007f */
[----:B-1----:R-:W-:Y:S05]  /*c570*/  @!P0 BRA `(.L_x_296) ;  /* 0xfffffffc00f08947 */ /* 0x002fea000383ffff */
[----:B------:R-:W-:Y:S05]  /*c580*/  BRA `(.L_x_330) ;  /* 0xfffffff000e07947 */ /* 0x000fea000383ffff */
.L_x_297:
[----:B0-----:R0:W1:Y:S02]  /*c590*/  SYNCS.PHASECHK.TRANS64.TRYWAIT P0, [R9+URZ], R4 ;  /* 0x00000004090075a7 */ /* 0x001064000800017f */
[----:B-1----:R-:W-:Y:S05]  /*c5a0*/  @!P0 NANOSLEEP.SYNCS 0x989680 ;  /* 0x009896800000895d */ /* 0x002fea0003900000 */
[----:B------:R-:W1:Y:S02]  /*c5b0*/  @!P0 SYNCS.PHASECHK.TRANS64 P0, [R9+URZ], R4 ;  /* 0x00000004090085a7 */ /* 0x000e64000800007f */
[----:B-1----:R-:W-:Y:S05]  /*c5c0*/  @!P0 BRA `(.L_x_297) ;  /* 0xfffffffc00f08947 */ /* 0x002fea000383ffff */
[----:B------:R-:W-:Y:S05]  /*c5d0*/  BRA `(.L_x_331) ;  /* 0xfffffff000f07947 */ /* 0x000fea000383ffff */
.L_x_298:
[----:B0-----:R0:W1:Y:S02]  /*c5e0*/  SYNCS.PHASECHK.TRANS64.TRYWAIT P0, [R8+URZ], R5 ;  /* 0x00000005080075a7 */ /* 0x001064000800017f */
[----:B-1----:R-:W-:Y:S05]  /*c5f0*/  @!P0 NANOSLEEP.SYNCS 0x989680 ;  /* 0x009896800000895d */ /* 0x002fea0003900000 */
[----:B------:R-:W1:Y:S02]  /*c600*/  @!P0 SYNCS.PHASECHK.TRANS64 P0, [R8+URZ], R5 ;  /* 0x00000005080085a7 */ /* 0x000e64000800007f */
[----:B-1----:R-:W-:Y:S05]  /*c610*/  @!P0 BRA `(.L_x_298) ;  /* 0xfffffffc00f08947 */ /* 0x002fea000383ffff */
[----:B------:R-:W-:Y:S05]  /*c620*/  BRA `(.L_x_332) ;  /* 0xfffffff400007947 */ /* 0x000fea000383ffff */
.L_x_299:
[----:B0-----:R0:W1:Y:S02]  /*c630*/  SYNCS.PHASECHK.TRANS64.TRYWAIT P0, [R9+URZ], R4 ;  /* 0x00000004090075a7 */ /* 0x001064000800017f */
[----:B-1----:R-:W-:Y:S05]  /*c640*/  @!P0 NANOSLEEP.SYNCS 0x989680 ;  /* 0x009896800000895d */ /* 0x002fea0003900000 */
[----:B------:R-:W1:Y:S02]  /*c650*/  @!P0 SYNCS.PHASECHK.TRANS64 P0, [R9+URZ], R4 ;  /* 0x00000004090085a7 */ /* 0x000e64000800007f */
[----:B-1----:R-:W-:Y:S05]  /*c660*/  @!P0 BRA `(.L_x_299) ;  /* 0xfffffffc00f08947 */ /* 0x002fea000383ffff */
[----:B------:R-:W-:Y:S05]  /*c670*/  BRA `(.L_x_333) ;  /* 0xfffffff400107947 */ /* 0x000fea000383ffff */
.L_x_300:
[----:B0-----:R0:W1:Y:S02]  /*c680*/  SYNCS.PHASECHK.TRANS64.TRYWAIT P0, [R8+URZ], R5 ;  /* 0x00000005080075a7 */ /* 0x001064000800017f */
[----:B-1----:R-:W-:Y:S05]  /*c690*/  @!P0 NANOSLEEP.SYNCS 0x989680 ;  /* 0x009896800000895d */ /* 0x002fea0003900000 */
[----:B------:R-:W1:Y:S02]  /*c6a0*/  @!P0 SYNCS.PHASECHK.TRANS64 P0, [R8+URZ], R5 ;  /* 0x00000005080085a7 */ /* 0x000e64000800007f */
[----:B-1----:R-:W-:Y:S05]  /*c6b0*/  @!P0 BRA `(.L_x_300) ;  /* 0xfffffffc00f08947 */ /* 0x002fea000383ffff */
[----:B------:R-:W-:Y:S05]  /*c6c0*/  BRA `(.L_x_334) ;  /* 0xfffffff400207947 */ /* 0x000fea000383ffff */
.L_x_301:
[----:B0-----:R0:W1:Y:S02]  /*c6d0*/  SYNCS.PHASECHK.TRANS64.TRYWAIT P0, [R9+URZ], R4 ;  /* 0x00000004090075a7 */ /* 0x001064000800017f */
[----:B-1----:R-:W-:Y:S05]  /*c6e0*/  @!P0 NANOSLEEP.SYNCS 0x989680 ;  /* 0x009896800000895d */ /* 0x002fea0003900000 */
[----:B------:R-:W1:Y:S02]  /*c6f0*/  @!P0 SYNCS.PHASECHK.TRANS64 P0, [R9+URZ], R4 ;  /* 0x00000004090085a7 */ /* 0x000e64000800007f */
[----:B-1----:R-:W-:Y:S05]  /*c700*/  @!P0 BRA `(.L_x_301) ;  /* 0xfffffffc00f08947 */ /* 0x002fea000383ffff */
[----:B------:R-:W-:Y:S05]  /*c710*/  BRA `(.L_x_335) ;  /* 0xfffffff400307947 */ /* 0x000fea000383ffff */
.L_x_302:
[----:B0-----:R0:W1:Y:S02]  /*c720*/  SYNCS.PHASECHK.TRANS64.TRYWAIT P0, [R8+URZ], R5 ;  /* 0x00000005080075a7 */ /* 0x001064000800017f */
[----:B-1----:R-:W-:Y:S05]  /*c730*/  @!P0 NANOSLEEP.SYNCS 0x989680 ;  /* 0x009896800000895d */ /* 0x002fea0003900000 */
[----:B------:R-:W1:Y:S02]  /*c740*/  @!P0 SYNCS.PHASECHK.TRANS64 P0, [R8+URZ], R5 ;  /* 0x00000005080085a7 */ /* 0x000e64000800007f */
[----:B-1----:R-:W-:Y:S05]  /*c750*/  @!P0 BRA `(.L_x_302) ;  /* 0xfffffffc00f08947 */ /* 0x002fea000383ffff */
[----:B------:R-:W-:Y:S05]  /*c760*/  BRA `(.L_x_336) ;  /* 0xfffffff400407947 */ /* 0x000fea000383ffff */
.L_x_303:
[----:B0-----:R0:W1:Y:S02]  /*c770*/  SYNCS.PHASECHK.TRANS64.TRYWAIT P0, [R9+URZ], R4 ;  /* 0x00000004090075a7 */ /* 0x001064000800017f */
[----:B-1----:R-:W-:Y:S05]  /*c780*/  @!P0 NANOSLEEP.SYNCS 0x989680 ;  /* 0x009896800000895d */ /* 0x002fea0003900000 */
[----:B------:R-:W1:Y:S02]  /*c790*/  @!P0 SYNCS.PHASECHK.TRANS64 P0, [R9+URZ], R4 ;  /* 0x00000004090085a7 */ /* 0x000e64000800007f */
[----:B-1----:R-:W-:Y:S05]  /*c7a0*/  @!P0 BRA `(.L_x_303) ;  /* 0xfffffffc00f08947 */ /* 0x002fea000383ffff */
[----:B------:R-:W-:Y:S05]  /*c7b0*/  BRA `(.L_x_337) ;  /* 0xfffffff400507947 */ /* 0x000fea000383ffff */
.L_x_304:
[----:B0-----:R0:W1:Y:S02]  /*c7c0*/  SYNCS.PHASECHK.TRANS64.TRYWAIT P0, [R6+URZ], R5 ;  /* 0x00000005060075a7 */ /* 0x001064000800017f */
[----:B-1----:R-:W-:Y:S05]  /*c7d0*/  @!P0 NANOSLEEP.SYNCS 0x989680 ;  /* 0x009896800000895d */ /* 0x002fea0003900000 */
[----:B------:R-:W1:Y:S02]  /*c7e0*/  @!P0 SYNCS.PHASECHK.TRANS64 P0, [R6+URZ], R5 ;  /* 0x00000005060085a7 */ /* 0x000e64000800007f */
[----:B-1----:R-:W-:Y:S05]  /*c7f0*/  @!P0 BRA `(.L_x_304) ;  /* 0xfffffffc00f08947 */ /* 0x002fea000383ffff */
[----:B------:R-:W-:Y:S05]  /*c800*/  BRA `(.L_x_338) ;  /* 0xfffffff400587947 */ /* 0x000fea000383ffff */
.L_x_339:
[----:B------:R-:W-:-:S00]  /*c810*/  BRA `(.L_x_339) ;  /* 0xfffffffc00fc7947 */ /* 0x000fc0000383ffff */
[----:B------:R-:W-:-:S00]  /*c820*/  NOP ;  /* 0x0000000000007918 */ /* 0x000fc00000000000 */
        /* <DEDUP_REMOVED lines=13> */
.L_x_340:


//--------------------- .nv.global.init           --------------------------
	.section	.nv.global.init,"aw",@progbits
.nv.global.init:
	.type		$str$22,@object
	.size		$str$22,($str$23 - $str$22)
$str$22:
        /*0000*/ 	.byte	0x6b, 0x5f, 0x74, 0x69, 0x6c, 0x65, 0x5f, 0x63, 0x6f, 0x75, 0x6e, 0x74, 0x20, 0x3e, 0x3d, 0x20
        /*0010*/ 	.byte	0x31, 0x00
	.type		$str$23,@object
	.size		$str$23,(__unnamed_1 - $str$23)
$str$23:
        /*0012*/ 	.byte	0x2f, 0x74, 0x6d, 0x70, 0x2f, 0x63, 0x75, 0x74, 0x6c, 0x61, 0x73, 0x73, 0x5f, 0x73, 0x77, 0x65
        /*0022*/ 	.byte	0x65, 0x70, 0x5f, 0x73, 0x72, 0x63, 0x2f, 0x69, 0x6e, 0x63, 0x6c, 0x75, 0x64, 0x65, 0x2f, 0x63
        /*0032*/ 	.byte	0x75, 0x74, 0x6c, 0x61, 0x73, 0x73, 0x2f, 0x67, 0x65, 0x6d, 0x6d, 0x2f, 0x63, 0x6f, 0x6c, 0x6c
        /*0042*/ 	.byte	0x65, 0x63, 0x74, 0x69, 0x76, 0x65, 0x2f, 0x73, 0x6d, 0x39, 0x30, 0x5f, 0x6d, 0x6d, 0x61, 0x5f
        /*0052*/ 	.byte	0x74, 0x6d, 0x61, 0x5f, 0x67, 0x6d, 0x6d, 0x61, 0x5f, 0x73, 0x73, 0x5f, 0x77, 0x61, 0x72, 0x70
        /*0062*/ 	.byte	0x73, 0x70, 0x65, 0x63, 0x69, 0x61, 0x6c, 0x69, 0x7a, 0x65, 0x64, 0x2e, 0x68, 0x70, 0x70, 0x00
	.type		__unnamed_1,@object
	.size		__unnamed_1,(.L_0 - __unnamed_1)
__unnamed_1:
        /*0072*/ 	.byte	0x76, 0x6f, 0x69, 0x64, 0x20, 0x63, 0x75, 0x74, 0x6c, 0x61, 0x73, 0x73, 0x3a, 0x3a, 0x67, 0x65
        /* <DEDUP_REMOVED lines=180> */
        /*0bc2*/ 	.byte	0x3a, 0x3a, 0x69, 0x64, 0x65, 0x6e, 0x74, 0x69, 0x74, 0x79, 0x5d, 0x00
.L_0:


//--------------------- .nv.shared._ZN7cutlass13device_kernelINS_4gemm6kernel13GemmUniversalIN4cute5tupleIJiiiiEEENS1_10collective13CollectiveMmaINS1_34MainloopSm90TmaGmmaWarpSpecializedILi25ENS5_IJNS4_1CILi2EEENSA_ILi1EEESC_EEENS1_32KernelTmaWarpSpecializedPingpongEEENS5_IJNSA_ILi64EEENSA_ILi224EEENSA_ILi16EEEEEENS_10bfloat16_tENS5_IJlSC_lEEESK_SL_NS4_8TiledMMAINS4_8MMA_AtomIJNS4_4SM904GMMA27MMA_64x32x16_F32BF16BF16_SSILNSP_5MajorE0ELSR_0ELNSP_7ScaleInE1ELSS_1EEEEEENS4_6LayoutINS5_IJSC_SC_SC_EEENS5_IJNSA_ILi0EEESX_SX_EEEEENS5_IJNS4_10UnderscoreES10_S10_EEEEENS4_13SM90_TMA_LOADENS4_14ComposedLayoutINS4_7SwizzleILi1ELi4ELi3EEENS4_18smem_ptr_flag_bitsILi16EEENSV_INS5_IJNSA_ILi8EEESI_EEENS5_IJSI_SC_EEEEEEEvNS4_8identityENS4_23SM90_TMA_LOAD_MULTICASTES1D_vS1E_EENS_8epilogue10collective6detail29Sm90TmaWarpSpecializedAdapterINS1I_15DefaultEpilogueISK_SL_SL_NS1H_6thread17LinearCombinationISK_Li1EffLNS1M_9ScaleType4KindE0ELNS_15FloatRoundStyleE2ESK_EENS1_15EpilogueDefaultEEEEEvvEEEEvNT_6ParamsE --------------------------
	.section	.nv.shared._ZN7cutlass13device_kernelINS_4gemm6kernel13GemmUniversalIN4cute5tupleIJiiiiEEENS1_10collective13CollectiveMmaINS1_34MainloopSm90TmaGmmaWarpSpecializedILi25ENS5_IJNS4_1CILi2EEENSA_ILi1EEESC_EEENS1_32KernelTmaWarpSpecializedPingpongEEENS5_IJNSA_ILi64EEENSA_ILi224EEENSA_ILi16EEEEEENS_10bfloat16_tENS5_IJlSC_lEEESK_SL_NS4_8TiledMMAINS4_8MMA_AtomIJNS4_4SM904GMMA27MMA_64x32x16_F32BF16BF16_SSILNSP_5MajorE0ELSR_0ELNSP_7ScaleInE1ELSS_1EEEEEENS4_6LayoutINS5_IJSC_SC_SC_EEENS5_IJNSA_ILi0EEESX_SX_EEEEENS5_IJNS4_10UnderscoreES10_S10_EEEEENS4_13SM90_TMA_LOADENS4_14ComposedLayoutINS4_7SwizzleILi1ELi4ELi3EEENS4_18smem_ptr_flag_bitsILi16EEENSV_INS5_IJNSA_ILi8EEESI_EEENS5_IJSI_SC_EEEEEEEvNS4_8identityENS4_23SM90_TMA_LOAD_MULTICASTES1D_vS1E_EENS_8epilogue10collective6detail29Sm90TmaWarpSpecializedAdapterINS1I_15DefaultEpilogueISK_SL_SL_NS1H_6thread17LinearCombinationISK_Li1EffLNS1M_9ScaleType4KindE0ELNS_15FloatRoundStyleE2ESK_EENS1_15EpilogueDefaultEEEEEvvEEEEvNT_6ParamsE,"aw",@nobits
	.sectionflags	@""
	.align	16
	.zero		1024


//--------------------- .nv.shared.reserved.0     --------------------------
	.section	.nv.shared.reserved.0,"aw",@nobits
	.weak		__nv_reservedSMEM_offset_0_alias
	.size		__nv_reservedSMEM_offset_0_alias, 0, 0
	.other		__nv_reservedSMEM_offset_0_alias,@"STO_CUDA_RESERVED_SHARED STV_DEFAULT"
__nv_reservedSMEM_offset_0_alias:
	.zero		0


//--------------------- .nv.global                --------------------------
	.section	.nv.global,"aw",@nobits
.nv.global:
	.type		_ZN40_INTERNAL_7ba7443e_4_k_cu_b3e3d2a8_138314cute1_E,@object
	.size		_ZN40_INTERNAL_7ba7443e_4_k_cu_b3e3d2a8_138314cute1_E,(_ZN40_INTERNAL_7ba7443e_4_k_cu_b3e3d2a8_138314cuda3std3__45__cpo6cbeginE - _ZN40_INTERNAL_7ba7443e_4_k_cu_b3e3d2a8_138314cute1_E)
_ZN40_INTERNAL_7ba7443e_4_k_cu_b3e3d2a8_138314cute1_E:
	.zero		1
	.type		_ZN40_INTERNAL_7ba7443e_4_k_cu_b3e3d2a8_138314cuda3std3__45__cpo6cbeginE,@object
	.size		_ZN40_INTERNAL_7ba7443e_4_k_cu_b3e3d2a8_138314cuda3std3__45__cpo6cbeginE,(_ZN40_INTERNAL_7ba7443e_4_k_cu_b3e3d2a8_138314cuda3std3__48in_placeE - _ZN40_INTERNAL_7ba7443e_4_k_cu_b3e3d2a8_138314cuda3std3__45__cpo6cbeginE)
_ZN40_INTERNAL_7ba7443e_4_k_cu_b3e3d2a8_138314cuda3std3__45__cpo6cbeginE:
	.zero		1
	.type		_ZN40_INTERNAL_7ba7443e_4_k_cu_b3e3d2a8_138314cuda3std3__48in_placeE,@object
	.size		_ZN40_INTERNAL_7ba7443e_4_k_cu_b3e3d2a8_138314cuda3std3__48in_placeE,(_ZN40_INTERNAL_7ba7443e_4_k_cu_b3e3d2a8_138314cuda3std6ranges3__45__cpo9iter_moveE - _ZN40_INTERNAL_7ba7443e_4_k_cu_b3e3d2a8_138314cuda3std3__48in_placeE)
_ZN40_INTERNAL_7ba7443e_4_k_cu_b3e3d2a8_138314cuda3std3__48in_placeE:
	.zero		1
	.type		_ZN40_INTERNAL_7ba7443e_4_k_cu_b3e3d2a8_138314cuda3std6ranges3__45__cpo9iter_moveE,@object
	.size		_ZN40_INTERNAL_7ba7443e_4_k_cu_b3e3d2a8_138314cuda3std6ranges3__45__cpo9iter_moveE,(_ZN40_INTERNAL_7ba7443e_4_k_cu_b3e3d2a8_138314cuda3std3__45__cpo5beginE - _ZN40_INTERNAL_7ba7443e_4_k_cu_b3e3d2a8_138314cuda3std6ranges3__45__cpo9iter_moveE)
_ZN40_INTERNAL_7ba7443e_4_k_cu_b3e3d2a8_138314cuda3std6ranges3__45__cpo9iter_moveE:
	.zero		1
	.type		_ZN40_INTERNAL_7ba7443e_4_k_cu_b3e3d2a8_138314cuda3std3__45__cpo5beginE,@object
	.size		_ZN40_INTERNAL_7ba7443e_4_k_cu_b3e3d2a8_138314cuda3std3__45__cpo5beginE,(_ZN40_INTERNAL_7ba7443e_4_k_cu_b3e3d2a8_138314cuda3std3__442_GLOBAL__N__7ba7443e_4_k_cu_b3e3d2a8_138316ignoreE - _ZN40_INTERNAL_7ba7443e_4_k_cu_b3e3d2a8_138314cuda3std3__45__cpo5beginE)
_ZN40_INTERNAL_7ba7443e_4_k_cu_b3e3d2a8_138314cuda3std3__45__cpo5beginE:
	.zero		1
	.type		_ZN40_INTERNAL_7ba7443e_4_k_cu_b3e3d2a8_138314cuda3std3__442_GLOBAL__N__7ba7443e_4_k_cu_b3e3d2a8_138316ignoreE,@object
	.size		_ZN40_INTERNAL_7ba7443e_4_k_cu_b3e3d2a8_138314cuda3std3__442_GLOBAL__N__7ba7443e_4_k_cu_b3e3d2a8_138316ignoreE,(_ZN40_INTERNAL_7ba7443e_4_k_cu_b3e3d2a8_138314cute7productE - _ZN40_INTERNAL_7ba7443e_4_k_cu_b3e3d2a8_138314cuda3std3__442_GLOBAL__N__7ba7443e_4_k_cu_b3e3d2a8_138316ignoreE)
_ZN40_INTERNAL_7ba7443e_4_k_cu_b3e3d2a8_138314cuda3std3__442_GLOBAL__N__7ba7443e_4_k_cu_b3e3d2a8_138316ignoreE:
	.zero		1
	.type		_ZN40_INTERNAL_7ba7443e_4_k_cu_b3e3d2a8_138314cute7productE,@object
	.size		_ZN40_INTERNAL_7ba7443e_4_k_cu_b3e3d2a8_138314cute7productE,(_ZN40_INTERNAL_7ba7443e_4_k_cu_b3e3d2a8_138314cuda3std3__45__cpo3endE - _ZN40_INTERNAL_7ba7443e_4_k_cu_b3e3d2a8_138314cute7productE)
_ZN40_INTERNAL_7ba7443e_4_k_cu_b3e3d2a8_138314cute7productE:
	.zero		1
	.type		_ZN40_INTERNAL_7ba7443e_4_k_cu_b3e3d2a8_138314cuda3std3__45__cpo3endE,@object
	.size		_ZN40_INTERNAL_7ba7443e_4_k_cu_b3e3d2a8_138314cuda3std3__45__cpo3endE,(_ZN40_INTERNAL_7ba7443e_4_k_cu_b3e3d2a8_138314cuda3std3__419piecewise_constructE - _ZN40_INTERNAL_7ba7443e_4_k_cu_b3e3d2a8_138314cuda3std3__45__cpo3endE)
_ZN40_INTERNAL_7ba7443e_4_k_cu_b3e3d2a8_138314cuda3std3__45__cpo3endE:
	.zero		1
	.type		_ZN40_INTERNAL_7ba7443e_4_k_cu_b3e3d2a8_138314cuda3std3__419piecewise_constructE,@object
	.size		_ZN40_INTERNAL_7ba7443e_4_k_cu_b3e3d2a8_138314cuda3std3__419piecewise_constructE,(_ZN40_INTERNAL_7ba7443e_4_k_cu_b3e3d2a8_138314cuda3std3__45__cpo4cendE - _ZN40_INTERNAL_7ba7443e_4_k_cu_b3e3d2a8_138314cuda3std3__419piecewise_constructE)
_ZN40_INTERNAL_7ba7443e_4_k_cu_b3e3d2a8_138314cuda3std3__419piecewise_constructE:
	.zero		1
	.type		_ZN40_INTERNAL_7ba7443e_4_k_cu_b3e3d2a8_138314cuda3std3__45__cpo4cendE,@object
	.size		_ZN40_INTERNAL_7ba7443e_4_k_cu_b3e3d2a8_138314cuda3std3__45__cpo4cendE,(_ZN40_INTERNAL_7ba7443e_4_k_cu_b3e3d2a8_138314cuda3std6ranges3__45__cpo4swapE - _ZN40_INTERNAL_7ba7443e_4_k_cu_b3e3d2a8_138314cuda3std3__45__cpo4cendE)
_ZN40_INTERNAL_7ba7443e_4_k_cu_b3e3d2a8_138314cuda3std3__45__cpo4cendE:
	.zero		1
	.type		_ZN40_INTERNAL_7ba7443e_4_k_cu_b3e3d2a8_138314cuda3std6ranges3__45__cpo4swapE,@object
	.size		_ZN40_INTERNAL_7ba7443e_4_k_cu_b3e3d2a8_138314cuda3std6ranges3__45__cpo4swapE,(.L_8 - _ZN40_INTERNAL_7ba7443e_4_k_cu_b3e3d2a8_138314cuda3std6ranges3__45__cpo4swapE)
_ZN40_INTERNAL_7ba7443e_4_k_cu_b3e3d2a8_138314cuda3std6ranges3__45__cpo4swapE:
	.zero		1
.L_8:


//--------------------- .nv.constant0._ZN7cutlass13device_kernelINS_4gemm6kernel13GemmUniversalIN4cute5tupleIJiiiiEEENS1_10collective13CollectiveMmaINS1_34MainloopSm90TmaGmmaWarpSpecializedILi25ENS5_IJNS4_1CILi2EEENSA_ILi1EEESC_EEENS1_32KernelTmaWarpSpecializedPingpongEEENS5_IJNSA_ILi64EEENSA_ILi224EEENSA_ILi16EEEEEENS_10bfloat16_tENS5_IJlSC_lEEESK_SL_NS4_8TiledMMAINS4_8MMA_AtomIJNS4_4SM904GMMA27MMA_64x32x16_F32BF16BF16_SSILNSP_5MajorE0ELSR_0ELNSP_7ScaleInE1ELSS_1EEEEEENS4_6LayoutINS5_IJSC_SC_SC_EEENS5_IJNSA_ILi0EEESX_SX_EEEEENS5_IJNS4_10UnderscoreES10_S10_EEEEENS4_13SM90_TMA_LOADENS4_14ComposedLayoutINS4_7SwizzleILi1ELi4ELi3EEENS4_18smem_ptr_flag_bitsILi16EEENSV_INS5_IJNSA_ILi8EEESI_EEENS5_IJSI_SC_EEEEEEEvNS4_8identityENS4_23SM90_TMA_LOAD_MULTICASTES1D_vS1E_EENS_8epilogue10collective6detail29Sm90TmaWarpSpecializedAdapterINS1I_15DefaultEpilogueISK_SL_SL_NS1H_6thread17LinearCombinationISK_Li1EffLNS1M_9ScaleType4KindE0ELNS_15FloatRoundStyleE2ESK_EENS1_15EpilogueDefaultEEEEEvvEEEEvNT_6ParamsE --------------------------
	.section	.nv.constant0._ZN7cutlass13device_kernelINS_4gemm6kernel13GemmUniversalIN4cute5tupleIJiiiiEEENS1_10collective13CollectiveMmaINS1_34MainloopSm90TmaGmmaWarpSpecializedILi25ENS5_IJNS4_1CILi2EEENSA_ILi1EEESC_EEENS1_32KernelTmaWarpSpecializedPingpongEEENS5_IJNSA_ILi64EEENSA_ILi224EEENSA_ILi16EEEEEENS_10bfloat16_tENS5_IJlSC_lEEESK_SL_NS4_8TiledMMAINS4_8MMA_AtomIJNS4_4SM904GMMA27MMA_64x32x16_F32BF16BF16_SSILNSP_5MajorE0ELSR_0ELNSP_7ScaleInE1ELSS_1EEEEEENS4_6LayoutINS5_IJSC_SC_SC_EEENS5_IJNSA_ILi0EEESX_SX_EEEEENS5_IJNS4_10UnderscoreES10_S10_EEEEENS4_13SM90_TMA_LOADENS4_14ComposedLayoutINS4_7SwizzleILi1ELi4ELi3EEENS4_18smem_ptr_flag_bitsILi16EEENSV_INS5_IJNSA_ILi8EEESI_EEENS5_IJSI_SC_EEEEEEEvNS4_8identityENS4_23SM90_TMA_LOAD_MULTICASTES1D_vS1E_EENS_8epilogue10collective6detail29Sm90TmaWarpSpecializedAdapterINS1I_15DefaultEpilogueISK_SL_SL_NS1H_6thread17LinearCombinationISK_Li1EffLNS1M_9ScaleType4KindE0ELNS_15FloatRoundStyleE2ESK_EENS1_15EpilogueDefaultEEEEEvvEEEEvNT_6ParamsE,"a",@progbits
	.sectionflags	@""
	.align	4
.nv.constant0._ZN7cutlass13device_kernelINS_4gemm6kernel13GemmUniversalIN4cute5tupleIJiiiiEEENS1_10collective13CollectiveMmaINS1_34MainloopSm90TmaGmmaWarpSpecializedILi25ENS5_IJNS4_1CILi2EEENSA_ILi1EEESC_EEENS1_32KernelTmaWarpSpecializedPingpongEEENS5_IJNSA_ILi64EEENSA_ILi224EEENSA_ILi16EEEEEENS_10bfloat16_tENS5_IJlSC_lEEESK_SL_NS4_8TiledMMAINS4_8MMA_AtomIJNS4_4SM904GMMA27MMA_64x32x16_F32BF16BF16_SSILNSP_5MajorE0ELSR_0ELNSP_7ScaleInE1ELSS_1EEEEEENS4_6LayoutINS5_IJSC_SC_SC_EEENS5_IJNSA_ILi0EEESX_SX_EEEEENS5_IJNS4_10UnderscoreES10_S10_EEEEENS4_13SM90_TMA_LOADENS4_14ComposedLayoutINS4_7SwizzleILi1ELi4ELi3EEENS4_18smem_ptr_flag_bitsILi16EEENSV_INS5_IJNSA_ILi8EEESI_EEENS5_IJSI_SC_EEEEEEEvNS4_8identityENS4_23SM90_TMA_LOAD_MULTICASTES1D_vS1E_EENS_8epilogue10collective6detail29Sm90TmaWarpSpecializedAdapterINS1I_15DefaultEpilogueISK_SL_SL_NS1H_6thread17LinearCombinationISK_Li1EffLNS1M_9ScaleType4KindE0ELNS_15FloatRoundStyleE2ESK_EENS1_15EpilogueDefaultEEEEEvvEEEEvNT_6ParamsE:
	.zero		1664


//--------------------- SYMBOLS --------------------------

	.type		.nv.reservedSmem.offset0,@object
	.size		.nv.reservedSmem.offset0,0x4
	.type		__assertfail,@function
